	.target	sm_90a

	.elftype	@"ET_EXEC"


//--------------------- .note.nv.tkinfo           --------------------------
	.section	.note.nv.tkinfo,"",@"SHT_NOTE"
	.sectionflags	@"SHF_NOTE_NV_TKINFO"
	.tkinfo
        /*0018*/ 	.word	0x00000002
        /*0030*/ 	.string	""
        /*0030*/ 	.string	"ptxas"
        /*0030*/ 	.string	"Cuda compilation tools, release 13.0, V13.0.88"
        /*0030*/ 	.string	"Build cuda_13.0.r13.0/compiler.36424714_0"
        /*0030*/ 	.string	"-arch sm_90a -m 64 "



//--------------------- .note.nv.cuinfo           --------------------------
	.section	.note.nv.cuinfo,"",@"SHT_NOTE"
	.sectionflags	@"SHF_NOTE_NV_CUINFO"
        /*0018*/ 	.short	0x0002
        /*001a*/ 	.short	0x005a
        /*001c*/ 	.short	0x0082
	.zero		2


//--------------------- .nv.info                  --------------------------
	.section	.nv.info,"",@"SHT_CUDA_INFO"
	.align	4


	//----- nvinfo : EIATTR_REGCOUNT
	.align		4
        /*0000*/ 	.byte	0x04, 0x2f
        /*0002*/ 	.short	(.L_15 - .L_14)
	.align		4
.L_14:
        /*0004*/ 	.word	index@(_ZN7cutlass13device_kernelINS_4gemm6kernel13GemmUniversalIN4cute5tupleIJiiiiEEENS1_10collective13CollectiveMmaINS1_34MainloopSm90TmaGmmaWarpSpecializedILi4ENS5_IJNS4_1CILi1EEENSA_ILi2EEESB_EEENS1_35KernelTmaWarpSpecializedCooperativeEEENS5_IJNSA_ILi256EEENSA_ILi128EEENSA_ILi32EEEEEEfNS5_IJlSB_lEEEfSK_NS4_8TiledMMAINS4_8MMA_AtomIJNS4_4SM904GMMA30MMA_64x128x8_F32TF32TF32_SS_TNILNSO_7ScaleInE1ELSQ_1EEEEEENS4_6LayoutINS5_IJSC_SB_SB_EEENS5_IJSB_NSA_ILi0EEESV_EEEEENS5_IJNS4_10UnderscoreESY_SY_EEEEENS4_23SM90_TMA_LOAD_MULTICASTENS4_14ComposedLayoutINS4_7SwizzleILi3ELi4ELi3EEENS4_18smem_ptr_flag_bitsILi32EEENST_INS5_IJNSA_ILi8EEESI_EEENS5_IJSI_SB_EEEEEEEvNS4_8identityENS4_13SM90_TMA_LOADES1B_vS1C_EENS_8epilogue10collective6detail29Sm90TmaWarpSpecializedAdapterINS1G_15DefaultEpilogueIfSK_SK_NS1F_6thread17LinearCombinationIfLi1EffLNS1K_9ScaleType4KindE0ELNS_15FloatRoundStyleE2EfEENS1_15EpilogueDefaultEEEEEvvEEEEvNT_6ParamsE)
        /*0008*/ 	.word	0x000000a8


	//----- nvinfo : EIATTR_FRAME_SIZE
	.align		4
.L_15:
        /*000c*/ 	.byte	0x04, 0x11
        /*000e*/ 	.short	(.L_17 - .L_16)
	.align		4
.L_16:
        /*0010*/ 	.word	index@(_ZN7cutlass13device_kernelINS_4gemm6kernel13GemmUniversalIN4cute5tupleIJiiiiEEENS1_10collective13CollectiveMmaINS1_34MainloopSm90TmaGmmaWarpSpecializedILi4ENS5_IJNS4_1CILi1EEENSA_ILi2EEESB_EEENS1_35KernelTmaWarpSpecializedCooperativeEEENS5_IJNSA_ILi256EEENSA_ILi128EEENSA_ILi32EEEEEEfNS5_IJlSB_lEEEfSK_NS4_8TiledMMAINS4_8MMA_AtomIJNS4_4SM904GMMA30MMA_64x128x8_F32TF32TF32_SS_TNILNSO_7ScaleInE1ELSQ_1EEEEEENS4_6LayoutINS5_IJSC_SB_SB_EEENS5_IJSB_NSA_ILi0EEESV_EEEEENS5_IJNS4_10UnderscoreESY_SY_EEEEENS4_23SM90_TMA_LOAD_MULTICASTENS4_14ComposedLayoutINS4_7SwizzleILi3ELi4ELi3EEENS4_18smem_ptr_flag_bitsILi32EEENST_INS5_IJNSA_ILi8EEESI_EEENS5_IJSI_SB_EEEEEEEvNS4_8identityENS4_13SM90_TMA_LOADES1B_vS1C_EENS_8epilogue10collective6detail29Sm90TmaWarpSpecializedAdapterINS1G_15DefaultEpilogueIfSK_SK_NS1F_6thread17LinearCombinationIfLi1EffLNS1K_9ScaleType4KindE0ELNS_15FloatRoundStyleE2EfEENS1_15EpilogueDefaultEEEEEvvEEEEvNT_6ParamsE)
        /*0014*/ 	.word	0x00000000


	//----- nvinfo : EIATTR_MIN_STACK_SIZE
	.align		4
.L_17:
        /*0018*/ 	.byte	0x04, 0x12
        /*001a*/ 	.short	(.L_19 - .L_18)
	.align		4
.L_18:
        /*001c*/ 	.word	index@(_ZN7cutlass13device_kernelINS_4gemm6kernel13GemmUniversalIN4cute5tupleIJiiiiEEENS1_10collective13CollectiveMmaINS1_34MainloopSm90TmaGmmaWarpSpecializedILi4ENS5_IJNS4_1CILi1EEENSA_ILi2EEESB_EEENS1_35KernelTmaWarpSpecializedCooperativeEEENS5_IJNSA_ILi256EEENSA_ILi128EEENSA_ILi32EEEEEEfNS5_IJlSB_lEEEfSK_NS4_8TiledMMAINS4_8MMA_AtomIJNS4_4SM904GMMA30MMA_64x128x8_F32TF32TF32_SS_TNILNSO_7ScaleInE1ELSQ_1EEEEEENS4_6LayoutINS5_IJSC_SB_SB_EEENS5_IJSB_NSA_ILi0EEESV_EEEEENS5_IJNS4_10UnderscoreESY_SY_EEEEENS4_23SM90_TMA_LOAD_MULTICASTENS4_14ComposedLayoutINS4_7SwizzleILi3ELi4ELi3EEENS4_18smem_ptr_flag_bitsILi32EEENST_INS5_IJNSA_ILi8EEESI_EEENS5_IJSI_SB_EEEEEEEvNS4_8identityENS4_13SM90_TMA_LOADES1B_vS1C_EENS_8epilogue10collective6detail29Sm90TmaWarpSpecializedAdapterINS1G_15DefaultEpilogueIfSK_SK_NS1F_6thread17LinearCombinationIfLi1EffLNS1K_9ScaleType4KindE0ELNS_15FloatRoundStyleE2EfEENS1_15EpilogueDefaultEEEEEvvEEEEvNT_6ParamsE)
        /*0020*/ 	.word	0x00000000
.L_19:


//--------------------- .nv.compat                --------------------------
	.section	.nv.compat,"",@"SHT_CUDA_COMPAT_INFO"
	.align	4
        /*0000*/ 	.byte	0x02, 0x09, 0x01, 0x00, 0x02, 0x02, 0x04, 0x00, 0x02, 0x05, 0x05, 0x00, 0x03, 0x07, 0x01, 0x01
        /*0010*/ 	.byte	0x02, 0x03, 0x01, 0x00, 0x02, 0x06, 0x01, 0x00, 0x04, 0x0b, 0x08, 0x00, 0x00, 0x00, 0x00, 0x00
        /*0020*/ 	.byte	0x00, 0x00, 0x00, 0x00


//--------------------- .nv.info._ZN7cutlass13device_kernelINS_4gemm6kernel13GemmUniversalIN4cute5tupleIJiiiiEEENS1_10collective13CollectiveMmaINS1_34MainloopSm90TmaGmmaWarpSpecializedILi4ENS5_IJNS4_1CILi1EEENSA_ILi2EEESB_EEENS1_35KernelTmaWarpSpecializedCooperativeEEENS5_IJNSA_ILi256EEENSA_ILi128EEENSA_ILi32EEEEEEfNS5_IJlSB_lEEEfSK_NS4_8TiledMMAINS4_8MMA_AtomIJNS4_4SM904GMMA30MMA_64x128x8_F32TF32TF32_SS_TNILNSO_7ScaleInE1ELSQ_1EEEEEENS4_6LayoutINS5_IJSC_SB_SB_EEENS5_IJSB_NSA_ILi0EEESV_EEEEENS5_IJNS4_10UnderscoreESY_SY_EEEEENS4_23SM90_TMA_LOAD_MULTICASTENS4_14ComposedLayoutINS4_7SwizzleILi3ELi4ELi3EEENS4_18smem_ptr_flag_bitsILi32EEENST_INS5_IJNSA_ILi8EEESI_EEENS5_IJSI_SB_EEEEEEEvNS4_8identityENS4_13SM90_TMA_LOADES1B_vS1C_EENS_8epilogue10collective6detail29Sm90TmaWarpSpecializedAdapterINS1G_15DefaultEpilogueIfSK_SK_NS1F_6thread17LinearCombinationIfLi1EffLNS1K_9ScaleType4KindE0ELNS_15FloatRoundStyleE2EfEENS1_15EpilogueDefaultEEEEEvvEEEEvNT_6ParamsE --------------------------
	.section	.nv.info._ZN7cutlass13device_kernelINS_4gemm6kernel13GemmUniversalIN4cute5tupleIJiiiiEEENS1_10collective13CollectiveMmaINS1_34MainloopSm90TmaGmmaWarpSpecializedILi4ENS5_IJNS4_1CILi1EEENSA_ILi2EEESB_EEENS1_35KernelTmaWarpSpecializedCooperativeEEENS5_IJNSA_ILi256EEENSA_ILi128EEENSA_ILi32EEEEEEfNS5_IJlSB_lEEEfSK_NS4_8TiledMMAINS4_8MMA_AtomIJNS4_4SM904GMMA30MMA_64x128x8_F32TF32TF32_SS_TNILNSO_7ScaleInE1ELSQ_1EEEEEENS4_6LayoutINS5_IJSC_SB_SB_EEENS5_IJSB_NSA_ILi0EEESV_EEEEENS5_IJNS4_10UnderscoreESY_SY_EEEEENS4_23SM90_TMA_LOAD_MULTICASTENS4_14ComposedLayoutINS4_7SwizzleILi3ELi4ELi3EEENS4_18smem_ptr_flag_bitsILi32EEENST_INS5_IJNSA_ILi8EEESI_EEENS5_IJSI_SB_EEEEEEEvNS4_8identityENS4_13SM90_TMA_LOADES1B_vS1C_EENS_8epilogue10collective6detail29Sm90TmaWarpSpecializedAdapterINS1G_15DefaultEpilogueIfSK_SK_NS1F_6thread17LinearCombinationIfLi1EffLNS1K_9ScaleType4KindE0ELNS_15FloatRoundStyleE2EfEENS1_15EpilogueDefaultEEEEEvvEEEEvNT_6ParamsE,"",@"SHT_CUDA_INFO"
	.sectionflags	@""
	.align	4


	//----- nvinfo : EIATTR_CUDA_API_VERSION
	.align		4
        /*0000*/ 	.byte	0x04, 0x37
        /*0002*/ 	.short	(.L_21 - .L_20)
.L_20:
        /*0004*/ 	.word	0x00000082


	//----- nvinfo : EIATTR_KPARAM_INFO
	.align		4
.L_21:
        /*0008*/ 	.byte	0x04, 0x17
        /*000a*/ 	.short	(.L_23 - .L_22)
.L_22:
        /*000c*/ 	.word	0x00000000
        /*0010*/ 	.short	0x0000
        /*0012*/ 	.short	0x0070
        /*0014*/ 	.byte	0x00, 0xf0, 0x01, 0x10


	//----- nvinfo : EIATTR_SPARSE_MMA_MASK
	.align		4
.L_23:
        /*0018*/ 	.byte	0x03, 0x50
        /*001a*/ 	.short	0x0000


	//----- nvinfo : EIATTR_MAXREG_COUNT
	.align		4
        /*001c*/ 	.byte	0x03, 0x1b
        /*001e*/ 	.short	0x00a8


	//----- nvinfo : EIATTR_NUM_BARRIERS
	.align		4
        /*0020*/ 	.byte	0x02, 0x4c
        /*0022*/ 	.byte	0x01
	.zero		1


	//----- nvinfo : EIATTR_EXTERNS
	.align		4
        /*0024*/ 	.byte	0x04, 0x0f
        /*0026*/ 	.short	(.L_25 - .L_24)


	//   ....[0]....
	.align		4
.L_24:
        /*0028*/ 	.word	index@(__assertfail)


	//----- nvinfo : EIATTR_MERCURY_ISA_VERSION
	.align		4
.L_25:
        /*002c*/ 	.byte	0x03, 0x5f
        /*002e*/ 	.short	0x0101


	//----- nvinfo : EIATTR_INT_WARP_WIDE_INSTR_OFFSETS
	.align		4
        /*0030*/ 	.byte	0x04, 0x31
        /*0032*/ 	.short	(.L_27 - .L_26)


	//   ....[0]....
.L_26:
        /*0034*/ 	.word	0x00000420


	//   ....[1]....
        /*0038*/ 	.word	0x00000440


	//   ....[2]....
        /*003c*/ 	.word	0x00000610


	//   ....[3]....
        /*0040*/ 	.word	0x00001ee0


	//----- nvinfo : EIATTR_COOP_GROUP_MASK_REGIDS
	.align		4
.L_27:
        /*0044*/ 	.byte	0x04, 0x29
        /*0046*/ 	.short	(.L_29 - .L_28)


	//   ....[0]....
.L_28:
        /*0048*/ 	.word	0xffffffff


	//   ....[1]....
        /*004c*/ 	.word	0xffffffff


	//   ....[2]....
        /*0050*/ 	.word	0xffffffff


	//   ....[3]....
        /*0054*/ 	.word	0xffffffff


	//   ....[4]....
        /*0058*/ 	.word	0xffffffff


	//   ....[5]....
        /*005c*/ 	.word	0xffffffff


	//----- nvinfo : EIATTR_COOP_GROUP_INSTR_OFFSETS
	.align		4
.L_29:
        /*0060*/ 	.byte	0x04, 0x28
        /*0062*/ 	.short	(.L_31 - .L_30)


	//   ....[0]....
.L_30:
        /*0064*/ 	.word	0x00000060


	//   ....[1]....
        /*0068*/ 	.word	0x00000070


	//   ....[2]....
        /*006c*/ 	.word	0x00000130


	//   ....[3]....
        /*0070*/ 	.word	0x000002d0


	//   ....[4]....
        /*0074*/ 	.word	0x00000780


	//   ....[5]....
        /*0078*/ 	.word	0x000011d0


	//----- nvinfo : EIATTR_REG_RECONFIG
	.align		4
.L_31:
        /*007c*/ 	.byte	0x01, 0x54
	.zero		2


	//----- nvinfo : EIATTR_SYSCALL_OFFSETS
	.align		4
        /*0080*/ 	.byte	0x04, 0x46
        /*0082*/ 	.short	(.L_33 - .L_32)


	//   ....[0]....
.L_32:
        /*0084*/ 	.word	0x00001390


	//----- nvinfo : EIATTR_MBARRIER_INSTR_OFFSETS
	.align		4
.L_33:
        /*0088*/ 	.byte	0x04, 0x39
        /*008a*/ 	.short	(.L_35 - .L_34)


	//   ....[0]....
.L_34:
        /*008c*/ 	.word	0x00000230
        /*0090*/ 	.word	0x000000ff
        /*0094*/ 	.word	0x00000000
        /*0098*/ 	.short	0x0100
        /*009a*/ 	.byte	0x08
	.zero		1


	//   ....[1]....
        /*009c*/ 	.word	0x00000240
        /*00a0*/ 	.word	0x000000ff
        /*00a4*/ 	.word	0x00000020
        /*00a8*/ 	.short	0x0100
        /*00aa*/ 	.byte	0x08
	.zero		1


	//   ....[2]....
        /*00ac*/ 	.word	0x00000250
        /*00b0*/ 	.word	0x000000ff
        /*00b4*/ 	.word	0x00000008
        /*00b8*/ 	.short	0x0100
        /*00ba*/ 	.byte	0x08
	.zero		1


	//   ....[3]....
        /*00bc*/ 	.word	0x00000260
        /*00c0*/ 	.word	0x000000ff
        /*00c4*/ 	.word	0x00000028
        /*00c8*/ 	.short	0x0100
        /*00ca*/ 	.byte	0x08
	.zero		1


	//   ....[4]....
        /*00cc*/ 	.word	0x00000270
        /*00d0*/ 	.word	0x000000ff
        /*00d4*/ 	.word	0x00000010
        /*00d8*/ 	.short	0x0100
        /*00da*/ 	.byte	0x08
	.zero		1


	//   ....[5]....
        /*00dc*/ 	.word	0x00000280
        /*00e0*/ 	.word	0x000000ff
        /*00e4*/ 	.word	0x00000030
        /*00e8*/ 	.short	0x0100
        /*00ea*/ 	.byte	0x08
	.zero		1


	//   ....[6]....
        /*00ec*/ 	.word	0x00000290
        /*00f0*/ 	.word	0x000000ff
        /*00f4*/ 	.word	0x00000018
        /*00f8*/ 	.short	0x0100
        /*00fa*/ 	.byte	0x08
	.zero		1


	//   ....[7]....
        /*00fc*/ 	.word	0x000002a0
        /*0100*/ 	.word	0x000000ff
        /*0104*/ 	.word	0x00000038
        /*0108*/ 	.short	0x0100
        /*010a*/ 	.byte	0x08
	.zero		1


	//   ....[8]....
        /*010c*/ 	.word	0x00000690
        /*0110*/ 	.word	0x000000ff
        /*0114*/ 	.word	0x00000050
        /*0118*/ 	.short	0x0100
        /*011a*/ 	.byte	0x06
	.zero		1


	//   ....[9]....
        /*011c*/ 	.word	0x00000720
        /*0120*/ 	.word	0x000000ff
        /*0124*/ 	.word	0x00000058
        /*0128*/ 	.short	0x0100
        /*012a*/ 	.byte	0x06
	.zero		1


	//   ....[10]....
        /*012c*/ 	.word	0x00001450
        /*0130*/ 	.word	0x00000003
        /*0134*/ 	.word	0x00000000
        /*0138*/ 	.short	0x010a
        /*013a*/ 	.byte	0x3f
	.zero		1


	//   ....[11]....
        /*013c*/ 	.word	0x00001490
        /*0140*/ 	.word	0x00000003
        /*0144*/ 	.word	0x00000000
        /*0148*/ 	.short	0x010a
        /*014a*/ 	.byte	0x3f
	.zero		1


	//   ....[12]....
        /*014c*/ 	.word	0x000019a0
        /*0150*/ 	.word	0x00000005
        /*0154*/ 	.word	0x00000000
        /*0158*/ 	.short	0x010a
        /*015a*/ 	.byte	0x3f
	.zero		1


	//   ....[13]....
        /*015c*/ 	.word	0x000019e0
        /*0160*/ 	.word	0x00000005
        /*0164*/ 	.word	0x00000000
        /*0168*/ 	.short	0x010a
        /*016a*/ 	.byte	0x3f
	.zero		1


	//   ....[14]....
        /*016c*/ 	.word	0x00001d80
        /*0170*/ 	.word	0x00000005
        /*0174*/ 	.word	0x00000000
        /*0178*/ 	.short	0x0101
        /*017a*/ 	.byte	0x3f
	.zero		1


	//   ....[15]....
        /*017c*/ 	.word	0x00001f60
        /*0180*/ 	.word	0x00000003
        /*0184*/ 	.word	0x00000000
        /*0188*/ 	.short	0x0101
        /*018a*/ 	.byte	0x3f
	.zero		1


	//   ....[16]....
        /*018c*/ 	.word	0x00009b20
        /*0190*/ 	.word	0x00000016
        /*0194*/ 	.word	0x00000020
        /*0198*/ 	.short	0x010a
        /*019a*/ 	.byte	0x3f
	.zero		1


	//   ....[17]....
        /*019c*/ 	.word	0x00009ef0
        /*01a0*/ 	.word	0x00000005
        /*01a4*/ 	.word	0x00000058
        /*01a8*/ 	.short	0x0101
        /*01aa*/ 	.byte	0x3f
	.zero		1


	//   ....[18]....
        /*01ac*/ 	.word	0x0000a600
        /*01b0*/ 	.word	0x00000007
        /*01b4*/ 	.word	0x00000000
        /*01b8*/ 	.short	0x010a
        /*01ba*/ 	.byte	0x3f
	.zero		1


	//   ....[19]....
        /*01bc*/ 	.word	0x0000a680
        /*01c0*/ 	.word	0x00000008
        /*01c4*/ 	.word	0x00000000
        /*01c8*/ 	.short	0x010a
        /*01ca*/ 	.byte	0x3f
	.zero		1


	//   ....[20]....
        /*01cc*/ 	.word	0x0000a710
        /*01d0*/ 	.word	0x0000000b
        /*01d4*/ 	.word	0x00000000
        /*01d8*/ 	.short	0x010a
        /*01da*/ 	.byte	0x3f
	.zero		1


	//   ....[21]....
        /*01dc*/ 	.word	0x0000a7a0
        /*01e0*/ 	.word	0x00000003
        /*01e4*/ 	.word	0x00000000
        /*01e8*/ 	.short	0x010a
        /*01ea*/ 	.byte	0x3f
	.zero		1


	//   ....[22]....
        /*01ec*/ 	.word	0x0000a800
        /*01f0*/ 	.word	0x00000003
        /*01f4*/ 	.word	0x00000000
        /*01f8*/ 	.short	0x010a
        /*01fa*/ 	.byte	0x3f
	.zero		1


	//   ....[23]....
        /*01fc*/ 	.word	0x0000a850
        /*0200*/ 	.word	0x00000005
        /*0204*/ 	.word	0x00000000
        /*0208*/ 	.short	0x010a
        /*020a*/ 	.byte	0x3f
	.zero		1


	//   ....[24]....
        /*020c*/ 	.word	0x0000a920
        /*0210*/ 	.word	0x00000016
        /*0214*/ 	.word	0x00000020
        /*0218*/ 	.short	0x010a
        /*021a*/ 	.byte	0x3f
	.zero		1


	//   ....[25]....
        /*021c*/ 	.word	0x0000a9f0
        /*0220*/ 	.word	0x00000007
        /*0224*/ 	.word	0x00000000
        /*0228*/ 	.short	0x010a
        /*022a*/ 	.byte	0x3f
	.zero		1


	//   ....[26]....
        /*022c*/ 	.word	0x0000aa40
        /*0230*/ 	.word	0x00000008
        /*0234*/ 	.word	0x00000000
        /*0238*/ 	.short	0x010a
        /*023a*/ 	.byte	0x3f
	.zero		1


	//   ....[27]....
        /*023c*/ 	.word	0x0000aa90
        /*0240*/ 	.word	0x0000000b
        /*0244*/ 	.word	0x00000000
        /*0248*/ 	.short	0x010a
        /*024a*/ 	.byte	0x3f
	.zero		1


	//----- nvinfo : EIATTR_NUM_MBARRIERS
	.align		4
.L_35:
        /*024c*/ 	.byte	0x03, 0x38
        /*024e*/ 	.short	0x000a


	//----- nvinfo : EIATTR_EXIT_INSTR_OFFSETS
	.align		4
        /*0250*/ 	.byte	0x04, 0x1c
        /*0252*/ 	.short	(.L_37 - .L_36)


	//   ....[0]....
.L_36:
        /*0254*/ 	.word	0x000008e0


	//   ....[1]....
        /*0258*/ 	.word	0x00001100


	//   ....[2]....
        /*025c*/ 	.word	0x00009240


	//   ....[3]....
        /*0260*/ 	.word	0x000097a0


	//   ....[4]....
        /*0264*/ 	.word	0x0000a7f0


	//----- nvinfo : EIATTR_MAX_THREADS
	.align		4
.L_37:
        /*0268*/ 	.byte	0x04, 0x05
        /*026a*/ 	.short	(.L_39 - .L_38)
.L_38:
        /*026c*/ 	.word	0x00000180
        /*0270*/ 	.word	0x00000001
        /*0274*/ 	.word	0x00000001


	//----- nvinfo : EIATTR_CRS_STACK_SIZE
	.align		4
.L_39:
        /*0278*/ 	.byte	0x04, 0x1e
        /*027a*/ 	.short	(.L_41 - .L_40)
.L_40:
        /*027c*/ 	.word	0x00000000


	//----- nvinfo : EIATTR_CBANK_PARAM_SIZE
	.align		4
.L_41:
        /*0280*/ 	.byte	0x03, 0x19
        /*0282*/ 	.short	0x0470


	//----- nvinfo : EIATTR_PARAM_CBANK
	.align		4
        /*0284*/ 	.byte	0x04, 0x0a
        /*0286*/ 	.short	(.L_43 - .L_42)
	.align		4
.L_42:
        /*0288*/ 	.word	index@(.nv.constant0._ZN7cutlass13device_kernelINS_4gemm6kernel13GemmUniversalIN4cute5tupleIJiiiiEEENS1_10collective13CollectiveMmaINS1_34MainloopSm90TmaGmmaWarpSpecializedILi4ENS5_IJNS4_1CILi1EEENSA_ILi2EEESB_EEENS1_35KernelTmaWarpSpecializedCooperativeEEENS5_IJNSA_ILi256EEENSA_ILi128EEENSA_ILi32EEEEEEfNS5_IJlSB_lEEEfSK_NS4_8TiledMMAINS4_8MMA_AtomIJNS4_4SM904GMMA30MMA_64x128x8_F32TF32TF32_SS_TNILNSO_7ScaleInE1ELSQ_1EEEEEENS4_6LayoutINS5_IJSC_SB_SB_EEENS5_IJSB_NSA_ILi0EEESV_EEEEENS5_IJNS4_10UnderscoreESY_SY_EEEEENS4_23SM90_TMA_LOAD_MULTICASTENS4_14ComposedLayoutINS4_7SwizzleILi3ELi4ELi3EEENS4_18smem_ptr_flag_bitsILi32EEENST_INS5_IJNSA_ILi8EEESI_EEENS5_IJSI_SB_EEEEEEEvNS4_8identityENS4_13SM90_TMA_LOADES1B_vS1C_EENS_8epilogue10collective6detail29Sm90TmaWarpSpecializedAdapterINS1G_15DefaultEpilogueIfSK_SK_NS1F_6thread17LinearCombinationIfLi1EffLNS1K_9ScaleType4KindE0ELNS_15FloatRoundStyleE2EfEENS1_15EpilogueDefaultEEEEEvvEEEEvNT_6ParamsE)
        /*028c*/ 	.short	0x0210
        /*028e*/ 	.short	0x0470


	//----- nvinfo : EIATTR_SW_WAR
	.align		4
.L_43:
        /*0290*/ 	.byte	0x04, 0x36
        /*0292*/ 	.short	(.L_45 - .L_44)
.L_44:
        /*0294*/ 	.word	0x00000008
.L_45:


//--------------------- .nv.callgraph             --------------------------
	.section	.nv.callgraph,"",@"SHT_CUDA_CALLGRAPH"
	.align	4
	.sectionentsize	8
	.align		4
        /*0000*/ 	.word	0x00000000
	.align		4
        /*0004*/ 	.word	0xffffffff
	.align		4
        /*0008*/ 	.word	index@(_ZN7cutlass13device_kernelINS_4gemm6kernel13GemmUniversalIN4cute5tupleIJiiiiEEENS1_10collective13CollectiveMmaINS1_34MainloopSm90TmaGmmaWarpSpecializedILi4ENS5_IJNS4_1CILi1EEENSA_ILi2EEESB_EEENS1_35KernelTmaWarpSpecializedCooperativeEEENS5_IJNSA_ILi256EEENSA_ILi128EEENSA_ILi32EEEEEEfNS5_IJlSB_lEEEfSK_NS4_8TiledMMAINS4_8MMA_AtomIJNS4_4SM904GMMA30MMA_64x128x8_F32TF32TF32_SS_TNILNSO_7ScaleInE1ELSQ_1EEEEEENS4_6LayoutINS5_IJSC_SB_SB_EEENS5_IJSB_NSA_ILi0EEESV_EEEEENS5_IJNS4_10UnderscoreESY_SY_EEEEENS4_23SM90_TMA_LOAD_MULTICASTENS4_14ComposedLayoutINS4_7SwizzleILi3ELi4ELi3EEENS4_18smem_ptr_flag_bitsILi32EEENST_INS5_IJNSA_ILi8EEESI_EEENS5_IJSI_SB_EEEEEEEvNS4_8identityENS4_13SM90_TMA_LOADES1B_vS1C_EENS_8epilogue10collective6detail29Sm90TmaWarpSpecializedAdapterINS1G_15DefaultEpilogueIfSK_SK_NS1F_6thread17LinearCombinationIfLi1EffLNS1K_9ScaleType4KindE0ELNS_15FloatRoundStyleE2EfEENS1_15EpilogueDefaultEEEEEvvEEEEvNT_6ParamsE)
	.align		4
        /*000c*/ 	.word	index@(__assertfail)
	.align		4
        /*0010*/ 	.word	0x00000000
	.align		4
        /*0014*/ 	.word	0xfffffffe
	.align		4
        /*0018*/ 	.word	0x00000000
	.align		4
        /*001c*/ 	.word	0xfffffffd
	.align		4
        /*0020*/ 	.word	0x00000000
	.align		4
        /*0024*/ 	.word	0xfffffffc


//--------------------- .nv.constant4             --------------------------
	.section	.nv.constant4,"a",@progbits
	.align	8
	.align		8
.nv.constant4:
        /*0000*/ 	.dword	__assertfail
	.align		8
        /*0008*/ 	.dword	__unnamed_1
	.align		8
        /*0010*/ 	.dword	_ZN40_INTERNAL_1cdac964_4_k_cu_f948deba_214604cuda3std3__45__cpo5beginE
	.align		8
        /*0018*/ 	.dword	_ZN40_INTERNAL_1cdac964_4_k_cu_f948deba_214604cuda3std3__45__cpo3endE
	.align		8
        /*0020*/ 	.dword	_ZN40_INTERNAL_1cdac964_4_k_cu_f948deba_214604cuda3std3__45__cpo6cbeginE
	.align		8
        /*0028*/ 	.dword	_ZN40_INTERNAL_1cdac964_4_k_cu_f948deba_214604cuda3std3__45__cpo4cendE
	.align		8
        /*0030*/ 	.dword	_ZN40_INTERNAL_1cdac964_4_k_cu_f948deba_214604cuda3std3__442_GLOBAL__N__1cdac964_4_k_cu_f948deba_214606ignoreE
	.align		8
        /*0038*/ 	.dword	_ZN40_INTERNAL_1cdac964_4_k_cu_f948deba_214604cuda3std3__419piecewise_constructE
	.align		8
        /*0040*/ 	.dword	_ZN40_INTERNAL_1cdac964_4_k_cu_f948deba_214604cuda3std3__48in_placeE
	.align		8
        /*0048*/ 	.dword	_ZN40_INTERNAL_1cdac964_4_k_cu_f948deba_214604cuda3std6ranges3__45__cpo4swapE
	.align		8
        /*0050*/ 	.dword	_ZN40_INTERNAL_1cdac964_4_k_cu_f948deba_214604cuda3std6ranges3__45__cpo9iter_moveE
	.align		8
        /*0058*/ 	.dword	_ZN40_INTERNAL_1cdac964_4_k_cu_f948deba_214604cute7productE
	.align		8
        /*0060*/ 	.dword	_ZN40_INTERNAL_1cdac964_4_k_cu_f948deba_214604cute1_E
	.align		8
        /*0068*/ 	.dword	$str$22
	.align		8
        /*0070*/ 	.dword	$str$23


//--------------------- .text._ZN7cutlass13device_kernelINS_4gemm6kernel13GemmUniversalIN4cute5tupleIJiiiiEEENS1_10collective13CollectiveMmaINS1_34MainloopSm90TmaGmmaWarpSpecializedILi4ENS5_IJNS4_1CILi1EEENSA_ILi2EEESB_EEENS1_35KernelTmaWarpSpecializedCooperativeEEENS5_IJNSA_ILi256EEENSA_ILi128EEENSA_ILi32EEEEEEfNS5_IJlSB_lEEEfSK_NS4_8TiledMMAINS4_8MMA_AtomIJNS4_4SM904GMMA30MMA_64x128x8_F32TF32TF32_SS_TNILNSO_7ScaleInE1ELSQ_1EEEEEENS4_6LayoutINS5_IJSC_SB_SB_EEENS5_IJSB_NSA_ILi0EEESV_EEEEENS5_IJNS4_10UnderscoreESY_SY_EEEEENS4_23SM90_TMA_LOAD_MULTICASTENS4_14ComposedLayoutINS4_7SwizzleILi3ELi4ELi3EEENS4_18smem_ptr_flag_bitsILi32EEENST_INS5_IJNSA_ILi8EEESI_EEENS5_IJSI_SB_EEEEEEEvNS4_8identityENS4_13SM90_TMA_LOADES1B_vS1C_EENS_8epilogue10collective6detail29Sm90TmaWarpSpecializedAdapterINS1G_15DefaultEpilogueIfSK_SK_NS1F_6thread17LinearCombinationIfLi1EffLNS1K_9ScaleType4KindE0ELNS_15FloatRoundStyleE2EfEENS1_15EpilogueDefaultEEEEEvvEEEEvNT_6ParamsE --------------------------
	.section	.text._ZN7cutlass13device_kernelINS_4gemm6kernel13GemmUniversalIN4cute5tupleIJiiiiEEENS1_10collective13CollectiveMmaINS1_34MainloopSm90TmaGmmaWarpSpecializedILi4ENS5_IJNS4_1CILi1EEENSA_ILi2EEESB_EEENS1_35KernelTmaWarpSpecializedCooperativeEEENS5_IJNSA_ILi256EEENSA_ILi128EEENSA_ILi32EEEEEEfNS5_IJlSB_lEEEfSK_NS4_8TiledMMAINS4_8MMA_AtomIJNS4_4SM904GMMA30MMA_64x128x8_F32TF32TF32_SS_TNILNSO_7ScaleInE1ELSQ_1EEEEEENS4_6LayoutINS5_IJSC_SB_SB_EEENS5_IJSB_NSA_ILi0EEESV_EEEEENS5_IJNS4_10UnderscoreESY_SY_EEEEENS4_23SM90_TMA_LOAD_MULTICASTENS4_14ComposedLayoutINS4_7SwizzleILi3ELi4ELi3EEENS4_18smem_ptr_flag_bitsILi32EEENST_INS5_IJNSA_ILi8EEESI_EEENS5_IJSI_SB_EEEEEEEvNS4_8identityENS4_13SM90_TMA_LOADES1B_vS1C_EENS_8epilogue10collective6detail29Sm90TmaWarpSpecializedAdapterINS1G_15DefaultEpilogueIfSK_SK_NS1F_6thread17LinearCombinationIfLi1EffLNS1K_9ScaleType4KindE0ELNS_15FloatRoundStyleE2EfEENS1_15EpilogueDefaultEEEEEvvEEEEvNT_6ParamsE,"ax",@progbits
	.align	128
.text._ZN7cutlass13device_kernelINS_4gemm6kernel13GemmUniversalIN4cute5tupleIJiiiiEEENS1_10collective13CollectiveMmaINS1_34MainloopSm90TmaGmmaWarpSpecializedILi4ENS5_IJNS4_1CILi1EEENSA_ILi2EEESB_EEENS1_35KernelTmaWarpSpecializedCooperativeEEENS5_IJNSA_ILi256EEENSA_ILi128EEENSA_ILi32EEEEEEfNS5_IJlSB_lEEEfSK_NS4_8TiledMMAINS4_8MMA_AtomIJNS4_4SM904GMMA30MMA_64x128x8_F32TF32TF32_SS_TNILNSO_7ScaleInE1ELSQ_1EEEEEENS4_6LayoutINS5_IJSC_SB_SB_EEENS5_IJSB_NSA_ILi0EEESV_EEEEENS5_IJNS4_10UnderscoreESY_SY_EEEEENS4_23SM90_TMA_LOAD_MULTICASTENS4_14ComposedLayoutINS4_7SwizzleILi3ELi4ELi3EEENS4_18smem_ptr_flag_bitsILi32EEENST_INS5_IJNSA_ILi8EEESI_EEENS5_IJSI_SB_EEEEEEEvNS4_8identityENS4_13SM90_TMA_LOADES1B_vS1C_EENS_8epilogue10collective6detail29Sm90TmaWarpSpecializedAdapterINS1G_15DefaultEpilogueIfSK_SK_NS1F_6thread17LinearCombinationIfLi1EffLNS1K_9ScaleType4KindE0ELNS_15FloatRoundStyleE2EfEENS1_15EpilogueDefaultEEEEEvvEEEEvNT_6ParamsE:
        .type           _ZN7cutlass13device_kernelINS_4gemm6kernel13GemmUniversalIN4cute5tupleIJiiiiEEENS1_10collective13CollectiveMmaINS1_34MainloopSm90TmaGmmaWarpSpecializedILi4ENS5_IJNS4_1CILi1EEENSA_ILi2EEESB_EEENS1_35KernelTmaWarpSpecializedCooperativeEEENS5_IJNSA_ILi256EEENSA_ILi128EEENSA_ILi32EEEEEEfNS5_IJlSB_lEEEfSK_NS4_8TiledMMAINS4_8MMA_AtomIJNS4_4SM904GMMA30MMA_64x128x8_F32TF32TF32_SS_TNILNSO_7ScaleInE1ELSQ_1EEEEEENS4_6LayoutINS5_IJSC_SB_SB_EEENS5_IJSB_NSA_ILi0EEESV_EEEEENS5_IJNS4_10UnderscoreESY_SY_EEEEENS4_23SM90_TMA_LOAD_MULTICASTENS4_14ComposedLayoutINS4_7SwizzleILi3ELi4ELi3EEENS4_18smem_ptr_flag_bitsILi32EEENST_INS5_IJNSA_ILi8EEESI_EEENS5_IJSI_SB_EEEEEEEvNS4_8identityENS4_13SM90_TMA_LOADES1B_vS1C_EENS_8epilogue10collective6detail29Sm90TmaWarpSpecializedAdapterINS1G_15DefaultEpilogueIfSK_SK_NS1F_6thread17LinearCombinationIfLi1EffLNS1K_9ScaleType4KindE0ELNS_15FloatRoundStyleE2EfEENS1_15EpilogueDefaultEEEEEvvEEEEvNT_6ParamsE,@function
        .size           _ZN7cutlass13device_kernelINS_4gemm6kernel13GemmUniversalIN4cute5tupleIJiiiiEEENS1_10collective13CollectiveMmaINS1_34MainloopSm90TmaGmmaWarpSpecializedILi4ENS5_IJNS4_1CILi1EEENSA_ILi2EEESB_EEENS1_35KernelTmaWarpSpecializedCooperativeEEENS5_IJNSA_ILi256EEENSA_ILi128EEENSA_ILi32EEEEEEfNS5_IJlSB_lEEEfSK_NS4_8TiledMMAINS4_8MMA_AtomIJNS4_4SM904GMMA30MMA_64x128x8_F32TF32TF32_SS_TNILNSO_7ScaleInE1ELSQ_1EEEEEENS4_6LayoutINS5_IJSC_SB_SB_EEENS5_IJSB_NSA_ILi0EEESV_EEEEENS5_IJNS4_10UnderscoreESY_SY_EEEEENS4_23SM90_TMA_LOAD_MULTICASTENS4_14ComposedLayoutINS4_7SwizzleILi3ELi4ELi3EEENS4_18smem_ptr_flag_bitsILi32EEENST_INS5_IJNSA_ILi8EEESI_EEENS5_IJSI_SB_EEEEEEEvNS4_8identityENS4_13SM90_TMA_LOADES1B_vS1C_EENS_8epilogue10collective6detail29Sm90TmaWarpSpecializedAdapterINS1G_15DefaultEpilogueIfSK_SK_NS1F_6thread17LinearCombinationIfLi1EffLNS1K_9ScaleType4KindE0ELNS_15FloatRoundStyleE2EfEENS1_15EpilogueDefaultEEEEEvvEEEEvNT_6ParamsE,(.L_x_323 - _ZN7cutlass13device_kernelINS_4gemm6kernel13GemmUniversalIN4cute5tupleIJiiiiEEENS1_10collective13CollectiveMmaINS1_34MainloopSm90TmaGmmaWarpSpecializedILi4ENS5_IJNS4_1CILi1EEENSA_ILi2EEESB_EEENS1_35KernelTmaWarpSpecializedCooperativeEEENS5_IJNSA_ILi256EEENSA_ILi128EEENSA_ILi32EEEEEEfNS5_IJlSB_lEEEfSK_NS4_8TiledMMAINS4_8MMA_AtomIJNS4_4SM904GMMA30MMA_64x128x8_F32TF32TF32_SS_TNILNSO_7ScaleInE1ELSQ_1EEEEEENS4_6LayoutINS5_IJSC_SB_SB_EEENS5_IJSB_NSA_ILi0EEESV_EEEEENS5_IJNS4_10UnderscoreESY_SY_EEEEENS4_23SM90_TMA_LOAD_MULTICASTENS4_14ComposedLayoutINS4_7SwizzleILi3ELi4ELi3EEENS4_18smem_ptr_flag_bitsILi32EEENST_INS5_IJNSA_ILi8EEESI_EEENS5_IJSI_SB_EEEEEEEvNS4_8identityENS4_13SM90_TMA_LOADES1B_vS1C_EENS_8epilogue10collective6detail29Sm90TmaWarpSpecializedAdapterINS1G_15DefaultEpilogueIfSK_SK_NS1F_6thread17LinearCombinationIfLi1EffLNS1K_9ScaleType4KindE0ELNS_15FloatRoundStyleE2EfEENS1_15EpilogueDefaultEEEEEvvEEEEvNT_6ParamsE)
        .other          _ZN7cutlass13device_kernelINS_4gemm6kernel13GemmUniversalIN4cute5tupleIJiiiiEEENS1_10collective13CollectiveMmaINS1_34MainloopSm90TmaGmmaWarpSpecializedILi4ENS5_IJNS4_1CILi1EEENSA_ILi2EEESB_EEENS1_35KernelTmaWarpSpecializedCooperativeEEENS5_IJNSA_ILi256EEENSA_ILi128EEENSA_ILi32EEEEEEfNS5_IJlSB_lEEEfSK_NS4_8TiledMMAINS4_8MMA_AtomIJNS4_4SM904GMMA30MMA_64x128x8_F32TF32TF32_SS_TNILNSO_7ScaleInE1ELSQ_1EEEEEENS4_6LayoutINS5_IJSC_SB_SB_EEENS5_IJSB_NSA_ILi0EEESV_EEEEENS5_IJNS4_10UnderscoreESY_SY_EEEEENS4_23SM90_TMA_LOAD_MULTICASTENS4_14ComposedLayoutINS4_7SwizzleILi3ELi4ELi3EEENS4_18smem_ptr_flag_bitsILi32EEENST_INS5_IJNSA_ILi8EEESI_EEENS5_IJSI_SB_EEEEEEEvNS4_8identityENS4_13SM90_TMA_LOADES1B_vS1C_EENS_8epilogue10collective6detail29Sm90TmaWarpSpecializedAdapterINS1G_15DefaultEpilogueIfSK_SK_NS1F_6thread17LinearCombinationIfLi1EffLNS1K_9ScaleType4KindE0ELNS_15FloatRoundStyleE2EfEENS1_15EpilogueDefaultEEEEEvvEEEEvNT_6ParamsE,@"STO_CUDA_ENTRY STV_DEFAULT"
_ZN7cutlass13device_kernelINS_4gemm6kernel13GemmUniversalIN4cute5tupleIJiiiiEEENS1_10collective13CollectiveMmaINS1_34MainloopSm90TmaGmmaWarpSpecializedILi4ENS5_IJNS4_1CILi1EEENSA_ILi2EEESB_EEENS1_35KernelTmaWarpSpecializedCooperativeEEENS5_IJNSA_ILi256EEENSA_ILi128EEENSA_ILi32EEEEEEfNS5_IJlSB_lEEEfSK_NS4_8TiledMMAINS4_8MMA_AtomIJNS4_4SM904GMMA30MMA_64x128x8_F32TF32TF32_SS_TNILNSO_7ScaleInE1ELSQ_1EEEEEENS4_6LayoutINS5_IJSC_SB_SB_EEENS5_IJSB_NSA_ILi0EEESV_EEEEENS5_IJNS4_10UnderscoreESY_SY_EEEEENS4_23SM90_TMA_LOAD_MULTICASTENS4_14ComposedLayoutINS4_7SwizzleILi3ELi4ELi3EEENS4_18smem_ptr_flag_bitsILi32EEENST_INS5_IJNSA_ILi8EEESI_EEENS5_IJSI_SB_EEEEEEEvNS4_8identityENS4_13SM90_TMA_LOADES1B_vS1C_EENS_8epilogue10collective6detail29Sm90TmaWarpSpecializedAdapterINS1G_15DefaultEpilogueIfSK_SK_NS1F_6thread17LinearCombinationIfLi1EffLNS1K_9ScaleType4KindE0ELNS_15FloatRoundStyleE2EfEENS1_15EpilogueDefaultEEEEEvvEEEEvNT_6ParamsE:
[----:B------:R-:W0:Y:S01]  /*0000*/  LDC R1, c[0x0][0x28] ;  /* 0x00000a00ff017b82 */ /* 0x000e220000000800 */
[----:B------:R-:W1:Y:S01]  /*0010*/  S2R R18, SR_TID.X ;  /* 0x0000000000127919 */ /* 0x000e620000002100 */
[----:B------:R-:W-:Y:S01]  /*0020*/  ELECT P0, URZ, PT ;  /* 0x00000000003f782f */ /* 0x000fe20003800000 */
[----:B------:R-:W-:Y:S01]  /*0030*/  BSSY B0, `(.L_x_0) ;  /* 0x000000f000007945 */ /* 0x000fe20003800000 */
[--C-:B-1----:R-:W-:Y:S02]  /*0040*/  SHF.R.U32.HI R0, RZ, 0x5, R18.reuse ;  /* 0x00000005ff007819 */ /* 0x102fe40000011612 */
[----:B------:R-:W-:-:S03]  /*0050*/  SHF.R.U32.HI R3, RZ, 0x7, R18 ;  /* 0x00000007ff037819 */ /* 0x000fc60000011612 */
[----:B------:R-:W1:Y:S04]  /*0060*/  SHFL.IDX PT, R2, R0, RZ, 0x1f ;  /* 0x00001fff00027589 */ /* 0x000e6800000e0000 */
[----:B------:R2:W3:Y:S01]  /*0070*/  SHFL.IDX PT, R5, R3, RZ, 0x1f ;  /* 0x00001fff03057589 */ /* 0x0004e200000e0000 */
[----:B-1----:R-:W-:-:S13]  /*0080*/  ISETP.NE.OR P0, PT, R2, RZ, !P0 ;  /* 0x000000ff0200720c */ /* 0x002fda0004705670 */
[----:B0-23--:R-:W-:Y:S05]  /*0090*/  @P0 BRA `(.L_x_1) ;  /* 0x0000000000200947 */ /* 0x00dfea0003800000 */
[----:B------:R-:W-:Y:S02]  /*00a0*/  ULDC.64 UR4, c[0x0][0x198] ;  /* 0x0000660000047ab9 */ /* 0x000fe40000000a00 */
[----:B------:R-:W-:Y:S02]  /*00b0*/  UIADD3 UR6, UP0, UR4, 0xf0, URZ ;  /* 0x000000f004067890 */ /* 0x000fe4000ff1e03f */
[----:B------:R-:W-:Y:S02]  /*00c0*/  UIADD3 UR4, UP1, UR4, 0x1f0, URZ ;  /* 0x000001f004047890 */ /* 0x000fe4000ff3e03f */
[----:B------:R-:W-:Y:S02]  /*00d0*/  UIADD3.X UR7, URZ, UR5, URZ, UP0, !UPT ;  /* 0x000000053f077290 */ /* 0x000fe400087fe43f */
[----:B------:R-:W-:-:S07]  /*00e0*/  UIADD3.X UR5, URZ, UR5, URZ, UP1, !UPT ;  /* 0x000000053f057290 */ /* 0x000fce0008ffe43f */
[----:B------:R0:W-:Y:S02]  /*00f0*/  UTMACCTL.PF [UR6] ;  /* 0x00000000060079b9 */ /* 0x0001e40008040000 */
[----:B------:R0:W-:Y:S02]  /*0100*/  UTMACCTL.PF [UR4] ;  /* 0x00000000040079b9 */ /* 0x0001e40008040000 */
[----:B0-----:R-:W-:Y:S01]  /*0110*/  NOP ;  /* 0x0000000000007918 */ /* 0x001fe20000000000 */
.L_x_1:
[----:B------:R-:W-:Y:S05]  /*0120*/  BSYNC B0 ;  /* 0x0000000000007941 */ /* 0x000fea0003800000 */
.L_x_0:
[----:B------:R-:W0:Y:S02]  /*0130*/  SHFL.IDX PT, R3, R0, RZ, 0x1f ;  /* 0x00001fff00037589 */ /* 0x000e2400000e0000 */
[----:B0-----:R-:W-:-:S13]  /*0140*/  ISETP.NE.AND P0, PT, R3, RZ, PT ;  /* 0x000000ff0300720c */ /* 0x001fda0003f05270 */
[----:B------:R-:W-:Y:S05]  /*0150*/  @P0 BRA `(.L_x_2) ;  /* 0x0000000000580947 */ /* 0x000fea0003800000 */
[----:B------:R-:W0:Y:S01]  /*0160*/  S2UR UR8, SR_CgaCtaId ;  /* 0x00000000000879c3 */ /* 0x000e220000008800 */
[----:B------:R-:W-:Y:S01]  /*0170*/  UMOV UR4, 0x400 ;  /* 0x0000040000047882 */ /* 0x000fe20000000000 */
[----:B------:R-:W-:Y:S01]  /*0180*/  UMOV UR5, 0x1 ;  /* 0x0000000100057882 */ /* 0x000fe20000000000 */
[----:B------:R-:W-:Y:S01]  /*0190*/  UMOV UR6, 0x4 ;  /* 0x0000000400067882 */ /* 0x000fe20000000000 */
[----:B------:R-:W-:Y:S01]  /*01a0*/  ELECT P0, URZ, PT ;  /* 0x00000000003f782f */ /* 0x000fe20003800000 */
[----:B------:R-:W-:-:S04]  /*01b0*/  UIADD3 UR6, -UR6, 0x100000, URZ ;  /* 0x0010000006067890 */ /* 0x000fc8000fffe13f */
[----:B------:R-:W-:Y:S02]  /*01c0*/  USHF.L.U32 UR7, UR6, 0xb, URZ ;  /* 0x0000000b06077899 */ /* 0x000fe4000800063f */
[----:B------:R-:W-:Y:S02]  /*01d0*/  USHF.L.U32 UR6, UR6, 0x1, URZ ;  /* 0x0000000106067899 */ /* 0x000fe4000800063f */
[----:B0-----:R-:W-:Y:S02]  /*01e0*/  ULEA UR8, UR8, UR4, 0x18 ;  /* 0x0000000408087291 */ /* 0x001fe4000f8ec03f */
[----:B------:R-:W-:-:S04]  /*01f0*/  UIADD3 UR4, -UR5, 0x100000, URZ ;  /* 0x0010000005047890 */ /* 0x000fc8000fffe13f */
[----:B------:R-:W-:Y:S02]  /*0200*/  USHF.L.U32 UR5, UR4, 0xb, URZ ;  /* 0x0000000b04057899 */ /* 0x000fe4000800063f */
[----:B------:R-:W-:Y:S01]  /*0210*/  USHF.L.U32 UR4, UR4, 0x1, URZ ;  /* 0x0000000104047899 */ /* 0x000fe2000800063f */
[----:B------:R-:W0:Y:S11]  /*0220*/  FENCE.VIEW.ASYNC.S ;  /* 0x00000000000073c6 */ /* 0x000e360000000000 */
[----:B0-----:R0:W1:Y:S01]  /*0230*/  SYNCS.EXCH.64 URZ, [UR8], UR4 ;  /* 0x00000004083f75b2 */ /* 0x0010620008000100 */
[----:B------:R0:W2:Y:S01]  /*0240*/  SYNCS.EXCH.64 URZ, [UR8+0x20], UR6 ;  /* 0x00002006083f75b2 */ /* 0x0000a20008000100 */
[----:B------:R0:W3:Y:S01]  /*0250*/  SYNCS.EXCH.64 URZ, [UR8+0x8], UR4 ;  /* 0x00000804083f75b2 */ /* 0x0000e20008000100 */
[----:B------:R0:W4:Y:S01]  /*0260*/  SYNCS.EXCH.64 URZ, [UR8+0x28], UR6 ;  /* 0x00002806083f75b2 */ /* 0x0001220008000100 */
[----:B------:R0:W0:Y:S01]  /*0270*/  SYNCS.EXCH.64 URZ, [UR8+0x10], UR4 ;  /* 0x00001004083f75b2 */ /* 0x0000220008000100 */
[----:B------:R0:W0:Y:S01]  /*0280*/  SYNCS.EXCH.64 URZ, [UR8+0x30], UR6 ;  /* 0x00003006083f75b2 */ /* 0x0000220008000100 */
[----:B------:R0:W0:Y:S01]  /*0290*/  SYNCS.EXCH.64 URZ, [UR8+0x18], UR4 ;  /* 0x00001804083f75b2 */ /* 0x0000220008000100 */
[----:B------:R0:W0:Y:S01]  /*02a0*/  SYNCS.EXCH.64 URZ, [UR8+0x38], UR6 ;  /* 0x00003806083f75b2 */ /* 0x0000220008000100 */
[----:B------:R-:W-:Y:S01]  /*02b0*/  NOP ;  /* 0x0000000000007918 */ /* 0x000fe20000000000 */
.L_x_2:
[----:B------:R-:W-:Y:S01]  /*02c0*/  SHF.R.S32.HI R7, RZ, 0x1f, R18 ;  /* 0x0000001fff077819 */ /* 0x000fe20000011412 */
[----:B------:R-:W5:Y:S01]  /*02d0*/  SHFL.IDX PT, R0, R0, RZ, 0x1f ;  /* 0x00001fff00007589 */ /* 0x000f6200000e0000 */
[----:B0-----:R-:W0:Y:S01]  /*02e0*/  S2UR UR8, SR_CTAID.X ;  /* 0x00000000000879c3 */ /* 0x001e220000002500 */
[----:B------:R-:W-:Y:S02]  /*02f0*/  ELECT P0, URZ, PT ;  /* 0x00000000003f782f */ /* 0x000fe40003800000 */
[----:B------:R-:W-:Y:S01]  /*0300*/  LEA.HI R7, R7, R18, RZ, 0x7 ;  /* 0x0000001207077211 */ /* 0x000fe200078f38ff */
[----:B------:R-:W1:Y:S01]  /*0310*/  S2R R4, SR_CTAID.Y ;  /* 0x0000000000047919 */ /* 0x000e620000002600 */
[----:B------:R-:W-:Y:S01]  /*0320*/  ULDC UR4, c[0x0][0x154] ;  /* 0x0000550000047ab9 */ /* 0x000fe20000000800 */
[----:B------:R-:W-:Y:S01]  /*0330*/  NOP ;  /* 0x0000000000007918 */ /* 0x000fe20000000000 */
[----:B------:R-:W-:Y:S01]  /*0340*/  LOP3.LUT R7, R7, 0xffffff80, RZ, 0xc0, !PT ;  /* 0xffffff8007077812 */ /* 0x000fe200078ec0ff */
[----:B------:R-:W-:Y:S01]  /*0350*/  NOP ;  /* 0x0000000000007918 */ /* 0x000fe20000000000 */
[----:B------:R-:W2:Y:S03]  /*0360*/  LDC R12, c[0x0][0x140] ;  /* 0x00005000ff0c7b82 */ /* 0x000ea60000000800 */
[----:B------:R-:W-:-:S05]  /*0370*/  IMAD.IADD R7, R18, 0x1, -R7 ;  /* 0x0000000112077824 */ /* 0x000fca00078e0a07 */
[----:B------:R-:W-:Y:S02]  /*0380*/  SHF.R.S32.HI R6, RZ, 0x1f, R7 ;  /* 0x0000001fff067819 */ /* 0x000fe40000011407 */
[----:B------:R-:W-:Y:S02]  /*0390*/  LOP3.LUT P2, RZ, R7, 0x7, RZ, 0xc0, !PT ;  /* 0x0000000707ff7812 */ /* 0x000fe4000784c0ff */
[----:B------:R-:W-:Y:S02]  /*03a0*/  LEA.HI R6, R6, R7, RZ, 0x3 ;  /* 0x0000000706067211 */ /* 0x000fe400078f18ff */
[----:B-----5:R-:W-:Y:S02]  /*03b0*/  ISETP.NE.OR P0, PT, R0, RZ, !P0 ;  /* 0x000000ff0000720c */ /* 0x020fe40004705670 */
[--C-:B------:R-:W-:Y:S02]  /*03c0*/  SHF.R.S32.HI R0, RZ, 0x3, R6.reuse ;  /* 0x00000003ff007819 */ /* 0x100fe40000011406 */
[----:B------:R-:W-:-:S02]  /*03d0*/  SHF.R.S32.HI R9, RZ, 0x1f, R6 ;  /* 0x0000001fff097819 */ /* 0x000fc40000011406 */
[----:B------:R-:W-:Y:S02]  /*03e0*/  SHF.R.S32.HI R6, RZ, 0x1f, R3 ;  /* 0x0000001fff067819 */ /* 0x000fe40000011403 */
[----:B------:R-:W-:Y:S02]  /*03f0*/  LEA.HI R9, R9, R0, RZ, 0x2 ;  /* 0x0000000009097211 */ /* 0x000fe400078f10ff */
[----:B------:R-:W-:Y:S02]  /*0400*/  LEA.HI R6, R6, R3, RZ, 0x2 ;  /* 0x0000000306067211 */ /* 0x000fe400078f10ff */
[----:B-1----:R-:W-:Y:S01]  /*0410*/  I2FP.F32.U32 R8, R4 ;  /* 0x0000000400087245 */ /* 0x002fe20000201000 */
[----:B------:R-:W-:Y:S01]  /*0420*/  VOTEU.ALL UP0, P0 ;  /* 0x00000000003f7886 */ /* 0x000fe20000000000 */
[----:B------:R-:W-:Y:S01]  /*0430*/  LOP3.LUT R6, R6, 0x3ffffffc, RZ, 0xc0, !PT ;  /* 0x3ffffffc06067812 */ /* 0x000fe200078ec0ff */
[----:B------:R-:W-:Y:S01]  /*0440*/  VOTEU.ALL UP1, P0 ;  /* 0x00000000003f7886 */ /* 0x000fe20000020000 */
[----:B------:R-:W-:Y:S01]  /*0450*/  LOP3.LUT R9, R9, 0xfffffffc, RZ, 0xc0, !PT ;  /* 0xfffffffc09097812 */ /* 0x000fe200078ec0ff */
[----:B------:R-:W-:Y:S01]  /*0460*/  FMUL R10, R8, UR4 ;  /* 0x00000004080a7c20 */ /* 0x000fe20008400000 */
[----:B------:R-:W-:Y:S01]  /*0470*/  IADD3 R11, R3, -R6, RZ ;  /* 0x80000006030b7210 */ /* 0x000fe20007ffe0ff */
[----:B------:R-:W1:Y:S01]  /*0480*/  @!UP0 S2UR UR7, SR_CgaCtaId ;  /* 0x00000000000789c3 */ /* 0x000e620000008800 */
[----:B0-----:R-:W-:Y:S01]  /*0490*/  I2FP.F32.U32 R6, UR8 ;  /* 0x0000000800067c45 */ /* 0x001fe20008201000 */
[----:B------:R-:W-:Y:S01]  /*04a0*/  IMAD.IADD R0, R0, 0x1, -R9 ;  /* 0x0000000100007824 */ /* 0x000fe200078e0a09 */
[----:B------:R-:W-:Y:S01]  /*04b0*/  ULDC UR4, c[0x0][0x150] ;  /* 0x0000540000047ab9 */ /* 0x000fe20000000800 */
[----:B------:R-:W0:Y:S01]  /*04c0*/  F2I.U32.TRUNC.NTZ R10, R10 ;  /* 0x0000000a000a7305 */ /* 0x000e22000020f000 */
[----:B------:R-:W-:Y:S01]  /*04d0*/  SHF.R.S32.HI R3, RZ, 0x1f, R2 ;  /* 0x0000001fff037819 */ /* 0x000fe20000011402 */
[----:B------:R-:W-:Y:S01]  /*04e0*/  FMUL R6, R6, UR4 ;  /* 0x0000000406067c20 */ /* 0x000fe20008400000 */
[----:B------:R-:W-:Y:S01]  /*04f0*/  IMAD R11, R11, 0x4, R0 ;  /* 0x000000040b0b7824 */ /* 0x000fe200078e0200 */
[----:B------:R-:W5:Y:S01]  /*0500*/  LDC R9, c[0x0][0x148] ;  /* 0x00005200ff097b82 */ /* 0x000f620000000800 */
[----:B------:R-:W-:Y:S01]  /*0510*/  LEA.HI R3, R3, R2, RZ, 0x2 ;  /* 0x0000000203037211 */ /* 0x000fe200078f10ff */
[----:B------:R-:W-:Y:S01]  /*0520*/  UMOV UR4, 0x20 ;  /* 0x0000002000047882 */ /* 0x000fe20000000000 */
[----:B------:R-:W-:Y:S01]  /*0530*/  IMAD.SHL.U32 R22, R11, 0x4, RZ ;  /* 0x000000040b167824 */ /* 0x000fe200078e00ff */
[----:B------:R-:W3:Y:S01]  /*0540*/  F2I.U32.TRUNC.NTZ R6, R6 ;  /* 0x0000000600067305 */ /* 0x000ee2000020f000 */
[----:B------:R-:W-:Y:S01]  /*0550*/  LOP3.LUT R3, R3, 0xfffffffc, RZ, 0xc0, !PT ;  /* 0xfffffffc03037812 */ /* 0x000fe200078ec0ff */
[----:B------:R-:W-:Y:S01]  /*0560*/  @!UP0 UMOV UR6, 0x400 ;  /* 0x0000040000068882 */ /* 0x000fe20000000000 */
[----:B------:R-:W-:-:S04]  /*0570*/  @!UP0 UIADD3 UR4, -UR4, 0x100000, URZ ;  /* 0x0010000004048890 */ /* 0x000fc8000fffe13f */
[----:B------:R-:W-:Y:S02]  /*0580*/  @!UP0 USHF.L.U32 UR5, UR4, 0xb, URZ ;  /* 0x0000000b04058899 */ /* 0x000fe4000800063f */
[----:B------:R-:W-:Y:S01]  /*0590*/  @!UP0 USHF.L.U32 UR4, UR4, 0x1, URZ ;  /* 0x0000000104048899 */ /* 0x000fe2000800063f */
[----:B------:R-:W4:Y:S01]  /*05a0*/  LDC R8, c[0x0][0x144] ;  /* 0x00005100ff087b82 */ /* 0x000f220000000800 */
[----:B------:R-:W-:Y:S01]  /*05b0*/  IADD3 R0, R2, -R3, RZ ;  /* 0x8000000302007210 */ /* 0x000fe20007ffe0ff */
[----:B0-----:R-:W-:Y:S01]  /*05c0*/  IMAD.MOV R14, RZ, RZ, -R10 ;  /* 0x000000ffff0e7224 */ /* 0x001fe200078e0a0a */
[----:B------:R-:W-:Y:S02]  /*05d0*/  LOP3.LUT R22, R11, 0xc, R22, 0x78, !PT ;  /* 0x0000000c0b167812 */ /* 0x000fe400078e7816 */
[----:B------:R-:W-:Y:S01]  /*05e0*/  ISETP.NE.AND P1, PT, R0, 0x3, PT ;  /* 0x000000030000780c */ /* 0x000fe20003f25270 */
[----:B-1----:R-:W-:Y:S01]  /*05f0*/  @!UP0 ULEA UR6, UR7, UR6, 0x18 ;  /* 0x0000000607068291 */ /* 0x002fe2000f8ec03f */
[----:B--2---:R-:W-:Y:S01]  /*0600*/  ISETP.EQ.U32.AND P3, PT, R12, 0x1, PT ;  /* 0x000000010c00780c */ /* 0x004fe20003f62070 */
[----:B------:R-:W-:Y:S01]  /*0610*/  VOTEU.ALL UP0, P0 ;  /* 0x00000000003f7886 */ /* 0x000fe20000000000 */
[----:B---3--:R-:W-:Y:S01]  /*0620*/  IMAD.MOV R3, RZ, RZ, -R6 ;  /* 0x000000ffff037224 */ /* 0x008fe200078e0a06 */
[----:B------:R-:W-:-:S02]  /*0630*/  ISETP.EQ.OR P1, PT, R0, RZ, !P1 ;  /* 0x000000ff0000720c */ /* 0x000fc40004f22670 */
[----:B------:R-:W-:Y:S01]  /*0640*/  ISETP.LT.U32.AND P0, PT, R22, 0x2, !P2 ;  /* 0x000000021600780c */ /* 0x000fe20005701070 */
[----:B-----5:R-:W-:Y:S01]  /*0650*/  IMAD R7, R9, R14, R4 ;  /* 0x0000000e09077224 */ /* 0x020fe200078e0204 */
[C---:B------:R-:W-:Y:S02]  /*0660*/  ISETP.EQ.AND P1, PT, R5.reuse, RZ, P1 ;  /* 0x000000ff0500720c */ /* 0x040fe40000f22270 */
[----:B------:R-:W-:Y:S01]  /*0670*/  ISETP.NE.AND P2, PT, R5, RZ, PT ;  /* 0x000000ff0500720c */ /* 0x000fe20003f45270 */
[----:B------:R-:W0:Y:S02]  /*0680*/  FENCE.VIEW.ASYNC.S ;  /* 0x00000000000073c6 */ /* 0x000e240000000000 */
[----:B0-----:R0:W1:Y:S01]  /*0690*/  @!UP0 SYNCS.EXCH.64 URZ, [UR6+0x50], UR4 ;  /* 0x00005004063f85b2 */ /* 0x0010620008000100 */
[----:B------:R-:W-:Y:S02]  /*06a0*/  ISETP.NE.AND P4, PT, R7, R22, PT ;  /* 0x000000160700720c */ /* 0x000fe40003f85270 */
[----:B------:R-:W-:Y:S01]  /*06b0*/  SEL R19, RZ, 0x1, !P1 ;  /* 0x00000001ff137807 */ /* 0x000fe20004800000 */
[----:B----4-:R-:W-:Y:S01]  /*06c0*/  IMAD R3, R8, R3, UR8 ;  /* 0x0000000808037e24 */ /* 0x010fe2000f8e0203 */
[----:B------:R-:W-:-:S04]  /*06d0*/  IADD3 R8, R5, -0x1, RZ ;  /* 0xffffffff05087810 */ /* 0x000fc80007ffe0ff */
[----:B------:R-:W-:Y:S02]  /*06e0*/  ISETP.EQ.OR P4, PT, R3, RZ, !P4 ;  /* 0x000000ff0300720c */ /* 0x000fe40006782670 */
[----:B------:R-:W-:Y:S02]  /*06f0*/  ISETP.GE.U32.AND P5, PT, R8, 0x2, PT ;  /* 0x000000020800780c */ /* 0x000fe40003fa6070 */
[----:B------:R-:W-:Y:S02]  /*0700*/  PLOP3.LUT P0, PT, P0, P4, PT, 0x80, 0x0 ;  /* 0x000000000000781c */ /* 0x000fe40000709070 */
[----:B------:R-:W-:Y:S01]  /*0710*/  SEL R19, R19, 0x2, P5 ;  /* 0x0000000213137807 */ /* 0x000fe20002800000 */
[----:B------:R0:W2:Y:S01]  /*0720*/  @!UP1 SYNCS.EXCH.64 URZ, [UR6+0x58], UR4 ;  /* 0x00005804063f95b2 */ /* 0x0000a20008000100 */
[----:B------:R-:W-:Y:S01]  /*0730*/  P2R R156, PR, RZ, 0x1 ;  /* 0x00000001ff9c7803 */ /* 0x000fe20000000000 */
[----:B------:R-:W-:Y:S01]  /*0740*/  NOP ;  /* 0x0000000000007918 */ /* 0x000fe20000000000 */
[----:B0-----:R-:W-:Y:S07]  /*0750*/  @!P3 BRA `(.L_x_3) ;  /* 0x000000000008b947 */ /* 0x001fee0003800000 */
[----:B-12---:R-:W-:Y:S01]  /*0760*/  UCGABAR_ARV ;  /* 0x00000000000079c7 */ /* 0x006fe20008000000 */
[----:B------:R-:W-:Y:S05]  /*0770*/  BRA `(.L_x_4) ;  /* 0x0000000000047947 */ /* 0x000fea0003800000 */
.L_x_3:
[----:B-12---:R-:W-:Y:S01]  /*0780*/  NOP ;  /* 0x0000000000007918 */ /* 0x006fe20000000000 */
.L_x_4:
[----:B------:R-:W0:Y:S01]  /*0790*/  LDC R2, c[0x0][0x65c] ;  /* 0x00019700ff027b82 */ /* 0x000e220000000800 */
[----:B------:R-:W-:Y:S02]  /*07a0*/  IMAD.U32 R6, RZ, RZ, UR8 ;  /* 0x00000008ff067e24 */ /* 0x000fe4000f8e00ff */
[----:B------:R-:W-:Y:S01]  /*07b0*/  IMAD.MOV.U32 R7, RZ, RZ, RZ ;  /* 0x000000ffff077224 */ /* 0x000fe200078e00ff */
[----:B0-----:R-:W-:-:S04]  /*07c0*/  ISETP.NE.AND P1, PT, R2, 0x1, PT ;  /* 0x000000010200780c */ /* 0x001fc80003f25270 */
[----:B------:R-:W-:-:S09]  /*07d0*/  P2R R5, PR, RZ, 0x2 ;  /* 0x00000002ff057803 */ /* 0x000fd20000000000 */
[----:B------:R-:W0:Y:S01]  /*07e0*/  @P1 LDC R17, c[0x0][0x10] ;  /* 0x00000400ff111b82 */ /* 0x000e220000000800 */
[----:B------:R-:W-:Y:S01]  /*07f0*/  @P1 IMAD.MOV.U32 R5, RZ, RZ, RZ ;  /* 0x000000ffff051224 */ /* 0x000fe200078e00ff */
[----:B------:R-:W-:-:S06]  /*0800*/  @P1 MOV R13, RZ ;  /* 0x000000ff000d1202 */ /* 0x000fcc0000000f00 */
[----:B------:R-:W1:Y:S01]  /*0810*/  @!P1 LDC R11, c[0x0][0xc] ;  /* 0x00000300ff0b9b82 */ /* 0x000e620000000800 */
[----:B0-----:R-:W-:-:S04]  /*0820*/  @P1 IMAD.WIDE.U32 R16, R17, UR8, R4 ;  /* 0x0000000811101c25 */ /* 0x001fc8000f8e0004 */
[----:B------:R-:W-:Y:S02]  /*0830*/  @P1 IMAD.IADD R17, R17, 0x1, R13 ;  /* 0x0000000111111824 */ /* 0x000fe400078e020d */
[----:B-1----:R-:W-:-:S04]  /*0840*/  @!P1 IMAD.WIDE.U32 R6, R4, R11, R6 ;  /* 0x0000000b04069225 */ /* 0x002fc800078e0006 */
[----:B------:R-:W-:Y:S01]  /*0850*/  @!P1 IMAD.MOV.U32 R17, RZ, RZ, R7 ;  /* 0x000000ffff119224 */ /* 0x000fe200078e0007 */
[----:B------:R-:W-:Y:S01]  /*0860*/  @!P1 MOV R16, R6 ;  /* 0x0000000600109202 */ /* 0x000fe20000000f00 */
[----:B------:R-:W-:Y:S06]  /*0870*/  @!P3 BRA `(.L_x_5) ;  /* 0x00000000000cb947 */ /* 0x000fec0003800000 */
[----:B------:R-:W-:Y:S01]  /*0880*/  UCGABAR_WAIT ;  /* 0x0000000000007dc7 */ /* 0x000fe20008000000 */
[----:B------:R-:W-:Y:S01]  /*0890*/  CCTL.IVALL ;  /* 0x00000000ff00798f */ /* 0x000fe20002000000 */
[----:B------:R-:W-:Y:S05]  /*08a0*/  BRA `(.L_x_6) ;  /* 0x0000000000047947 */ /* 0x000fea0003800000 */
.L_x_5:
[----:B------:R-:W-:Y:S06]  /*08b0*/  BAR.SYNC.DEFER_BLOCKING 0x0 ;  /* 0x0000000000007b1d */ /* 0x000fec0000010000 */
.L_x_6:
[----:B------:R-:W-:Y:S05]  /*08c0*/  @!P2 BRA `(.L_x_7) ;  /* 0x000000880060a947 */ /* 0x000fea0003800000 */
[----:B------:R-:W-:-:S13]  /*08d0*/  ISETP.GT.U32.AND P0, PT, R8, 0x1, PT ;  /* 0x000000010800780c */ /* 0x000fda0003f04070 */
[----:B------:R-:W-:Y:S05]  /*08e0*/  @P0 EXIT ;  /* 0x000000000000094d */ /* 0x000fea0003800000 */
[----:B------:R-:W-:Y:S01]  /*08f0*/  ULDC.64 UR4, c[0x0][0x650] ;  /* 0x0001940000047ab9 */ /* 0x000fe20000000a00 */
[----:B------:R-:W-:Y:S01]  /*0900*/  PRMT R0, RZ, 0x7610, R0 ;  /* 0x00007610ff007816 */ /* 0x000fe20000000000 */
[----:B------:R-:W-:Y:S01]  /*0910*/  IMAD.MOV.U32 R152, RZ, RZ, -0x1 ;  /* 0xffffffffff987424 */ /* 0x000fe200078e00ff */
[----:B------:R-:W-:Y:S01]  /*0920*/  ISETP.GE.U32.AND P0, PT, R16, UR4, PT ;  /* 0x0000000410007c0c */ /* 0x000fe2000bf06070 */
[----:B------:R-:W-:Y:S01]  /*0930*/  IMAD.MOV.U32 R23, RZ, RZ, -0x1 ;  /* 0xffffffffff177424 */ /* 0x000fe200078e00ff */
[----:B------:R-:W-:Y:S02]  /*0940*/  MOV R153, 0xffffffff ;  /* 0xffffffff00997802 */ /* 0x000fe40000000f00 */
[----:B------:R-:W-:-:S13]  /*0950*/  ISETP.GE.U32.AND.EX P0, PT, R17, UR5, PT, P0 ;  /* 0x0000000511007c0c */ /* 0x000fda000bf06100 */
[----:B------:R-:W-:Y:S05]  /*0960*/  @P0 BRA `(.L_x_8) ;  /* 0x00000004002c0947 */ /* 0x000fea0003800000 */
[----:B------:R-:W0:Y:S01]  /*0970*/  LDC.64 R20, c[0x0][0x628] ;  /* 0x00018a00ff147b82 */ /* 0x000e220000000a00 */
[----:B------:R-:W-:Y:S01]  /*0980*/  IMAD.MOV.U32 R6, RZ, RZ, R16 ;  /* 0x000000ffff067224 */ /* 0x000fe200078e0010 */
[----:B------:R-:W-:-:S06]  /*0990*/  MOV R7, R17 ;  /* 0x0000001100077202 */ /* 0x000fcc0000000f00 */
[----:B------:R-:W1:Y:S08]  /*09a0*/  LDC R0, c[0x0][0x630] ;  /* 0x00018c00ff007b82 */ /* 0x000e700000000800 */
[----:B------:R-:W2:Y:S01]  /*09b0*/  LDC.64 R24, c[0x0][0x620] ;  /* 0x00018800ff187b82 */ /* 0x000ea20000000a00 */
[----:B0-----:R-:W-:-:S04]  /*09c0*/  ISETP.NE.U32.AND P0, PT, R20, RZ, PT ;  /* 0x000000ff1400720c */ /* 0x001fc80003f05070 */
[----:B------:R-:W-:-:S13]  /*09d0*/  ISETP.NE.AND.EX P0, PT, R21, RZ, PT, P0 ;  /* 0x000000ff1500720c */ /* 0x000fda0003f05300 */
[----:B-12---:R-:W-:Y:S05]  /*09e0*/  @!P0 BRA `(.L_x_9) ;  /* 0x0000000000288947 */ /* 0x006fea0003800000 */
[----:B------:R-:W0:Y:S02]  /*09f0*/  LDC R13, c[0x0][0x634] ;  /* 0x00018d00ff0d7b82 */ /* 0x000e240000000800 */
[----:B0-----:R-:W-:-:S05]  /*0a00*/  IADD3 R13, P0, R16, R13, RZ ;  /* 0x0000000d100d7210 */ /* 0x001fca0007f1e0ff */
[----:B------:R-:W-:-:S04]  /*0a10*/  IMAD.X R15, RZ, RZ, R17, P0 ;  /* 0x000000ffff0f7224 */ /* 0x000fc800000e0611 */
[----:B------:R-:W-:-:S04]  /*0a20*/  IMAD.WIDE.U32 R6, R15, R20, RZ ;  /* 0x000000140f067225 */ /* 0x000fc800078e00ff */
[----:B------:R-:W-:-:S04]  /*0a30*/  IMAD.WIDE.U32 R10, P0, R13, R21, R6 ;  /* 0x000000150d0a7225 */ /* 0x000fc80007800006 */
[----:B------:R-:W-:Y:S01]  /*0a40*/  IMAD.WIDE.U32 R6, R13, R20, RZ ;  /* 0x000000140d067225 */ /* 0x000fe200078e00ff */
[----:B------:R-:W-:-:S03]  /*0a50*/  MOV R12, R11 ;  /* 0x0000000b000c7202 */ /* 0x000fc60000000f00 */
[----:B------:R-:W-:Y:S01]  /*0a60*/  IMAD.X R13, RZ, RZ, RZ, P0 ;  /* 0x000000ffff0d7224 */ /* 0x000fe200000e06ff */
[----:B------:R-:W-:-:S05]  /*0a70*/  IADD3 RZ, P0, R7, R10, RZ ;  /* 0x0000000a07ff7210 */ /* 0x000fca0007f1e0ff */
[----:B------:R-:W-:-:S08]  /*0a80*/  IMAD.WIDE.U32.X R6, R15, R21, R12, P0 ;  /* 0x000000150f067225 */ /* 0x000fd000000e040c */
.L_x_9:
[----:B------:R-:W0:Y:S01]  /*0a90*/  LDC.64 R20, c[0x0][0x640] ;  /* 0x00019000ff147b82 */ /* 0x000e220000000a00 */
[--C-:B------:R-:W-:Y:S01]  /*0aa0*/  SHF.R.U64 R27, R6, R0, R7.reuse ;  /* 0x00000000061b7219 */ /* 0x100fe20000001207 */
[----:B------:R-:W-:Y:S01]  /*0ab0*/  IMAD R28, R9, R14, R4 ;  /* 0x0000000e091c7224 */ /* 0x000fe200078e0204 */
[----:B------:R-:W-:Y:S02]  /*0ac0*/  SHF.R.U32.HI R0, RZ, R0, R7 ;  /* 0x00000000ff007219 */ /* 0x000fe40000011607 */
[----:B------:R-:W-:-:S03]  /*0ad0*/  IADD3 R5, P0, RZ, -R27, RZ ;  /* 0x8000001bff057210 */ /* 0x000fc60007f1e0ff */
[----:B------:R-:W1:Y:S02]  /*0ae0*/  LDC R8, c[0x0][0x618] ;  /* 0x00018600ff087b82 */ /* 0x000e640000000800 */
[----:B------:R-:W-:-:S04]  /*0af0*/  IMAD.X R7, RZ, RZ, ~R0, P0 ;  /* 0x000000ffff077224 */ /* 0x000fc800000e0e00 */
[-C--:B------:R-:W-:Y:S02]  /*0b00*/  IMAD R0, R7, R24.reuse, RZ ;  /* 0x0000001807007224 */ /* 0x080fe400078e02ff */
[----:B------:R-:W2:Y:S01]  /*0b10*/  LDC R11, c[0x0][0x608] ;  /* 0x00018200ff0b7b82 */ /* 0x000ea20000000800 */
[----:B------:R-:W-:-:S04]  /*0b20*/  IMAD.WIDE.U32 R6, R5, R24, R16 ;  /* 0x0000001805067225 */ /* 0x000fc800078e0010 */
[----:B------:R-:W-:Y:S02]  /*0b30*/  IMAD R5, R5, R25, R0 ;  /* 0x0000001905057224 */ /* 0x000fe400078e0200 */
[----:B------:R-:W-:Y:S01]  /*0b40*/  IMAD.MOV.U32 R25, RZ, RZ, 0x1 ;  /* 0x00000001ff197424 */ /* 0x000fe200078e00ff */
[----:B------:R-:W3:Y:S01]  /*0b50*/  LDC R12, c[0x0][0x658] ;  /* 0x00019600ff0c7b82 */ /* 0x000ee20000000800 */
[----:B0-----:R-:W-:Y:S01]  /*0b60*/  ISETP.NE.U32.AND P0, PT, R20, RZ, PT ;  /* 0x000000ff1400720c */ /* 0x001fe20003f05070 */
[----:B------:R-:W-:Y:S01]  /*0b70*/  IMAD.IADD R5, R7, 0x1, R5 ;  /* 0x0000000107057824 */ /* 0x000fe200078e0205 */
[----:B------:R-:W-:Y:S02]  /*0b80*/  MOV R7, 0xffffffff ;  /* 0xffffffff00077802 */ /* 0x000fe40000000f00 */
[----:B------:R-:W-:-:S03]  /*0b90*/  ISETP.NE.AND.EX P0, PT, R21, RZ, PT, P0 ;  /* 0x000000ff1500720c */ /* 0x000fc60003f05300 */
[----:B------:R-:W0:Y:S01]  /*0ba0*/  LDC R15, c[0x0][0x600] ;  /* 0x00018000ff0f7b82 */ /* 0x000e220000000800 */
[-CC-:B-1----:R-:W-:Y:S02]  /*0bb0*/  SHF.R.U64 R13, R6, R8.reuse, R5.reuse ;  /* 0x00000008060d7219 */ /* 0x182fe40000001205 */
[----:B------:R-:W-:-:S05]  /*0bc0*/  SHF.R.U32.HI R0, RZ, R8, R5 ;  /* 0x00000008ff007219 */ /* 0x000fca0000011605 */
[----:B------:R-:W1:Y:S01]  /*0bd0*/  LDC R23, c[0x0][0x648] ;  /* 0x00019200ff177b82 */ /* 0x000e620000000800 */
[-CC-:B--2---:R-:W-:Y:S02]  /*0be0*/  SHF.R.U64 R29, R13, R11.reuse, R0.reuse ;  /* 0x0000000b0d1d7219 */ /* 0x184fe40000001200 */
[----:B------:R-:W-:-:S05]  /*0bf0*/  SHF.R.U32.HI R5, RZ, R11, R0 ;  /* 0x0000000bff057219 */ /* 0x000fca0000011600 */
[----:B------:R-:W2:Y:S01]  /*0c00*/  LDC R24, c[0x0][0x638] ;  /* 0x00018e00ff187b82 */ /* 0x000ea20000000800 */
[-CC-:B---3--:R-:W-:Y:S02]  /*0c10*/  SHF.R.U64 R14, R29, R12.reuse, R5.reuse ;  /* 0x0000000c1d0e7219 */ /* 0x188fe40000001205 */
[-C--:B------:R-:W-:Y:S02]  /*0c20*/  SHF.L.U32 R0, R7, R12.reuse, RZ ;  /* 0x0000000c07007219 */ /* 0x080fe400000006ff */
[----:B------:R-:W-:Y:S01]  /*0c30*/  SHF.R.U32.HI R5, RZ, R12, R5 ;  /* 0x0000000cff057219 */ /* 0x000fe20000011605 */
[----:B------:R-:W-:Y:S01]  /*0c40*/  IMAD.MOV.U32 R4, RZ, RZ, R14 ;  /* 0x000000ffff047224 */ /* 0x000fe200078e000e */
[----:B------:R-:W-:Y:S01]  /*0c50*/  LOP3.LUT R10, RZ, R0, RZ, 0x33, !PT ;  /* 0x00000000ff0a7212 */ /* 0x000fe200078e33ff */
[----:B------:R-:W3:Y:S01]  /*0c60*/  LDC R26, c[0x0][0x610] ;  /* 0x00018400ff1a7b82 */ /* 0x000ee20000000800 */
[----:B------:R-:W-:Y:S05]  /*0c70*/  @!P0 BRA `(.L_x_10) ;  /* 0x0000000000288947 */ /* 0x000fea0003800000 */
[----:B------:R-:W4:Y:S02]  /*0c80*/  LDC R9, c[0x0][0x64c] ;  /* 0x00019300ff097b82 */ /* 0x000f240000000800 */
[----:B----4-:R-:W-:-:S04]  /*0c90*/  IADD3 R9, P0, R14, R9, RZ ;  /* 0x000000090e097210 */ /* 0x010fc80007f1e0ff */
[----:B------:R-:W-:-:S05]  /*0ca0*/  IADD3.X R11, RZ, R5, RZ, P0, !PT ;  /* 0x00000005ff0b7210 */ /* 0x000fca00007fe4ff */
[----:B------:R-:W-:-:S04]  /*0cb0*/  IMAD.WIDE.U32 R4, R11, R20, RZ ;  /* 0x000000140b047225 */ /* 0x000fc800078e00ff */
[----:B------:R-:W-:-:S04]  /*0cc0*/  IMAD.WIDE.U32 R6, P0, R9, R21, R4 ;  /* 0x0000001509067225 */ /* 0x000fc80007800004 */
[----:B------:R-:W-:-:S04]  /*0cd0*/  IMAD.WIDE.U32 R4, R9, R20, RZ ;  /* 0x0000001409047225 */ /* 0x000fc800078e00ff */
[----:B------:R-:W-:Y:S01]  /*0ce0*/  IMAD.X R9, RZ, RZ, RZ, P0 ;  /* 0x000000ffff097224 */ /* 0x000fe200000e06ff */
[----:B------:R-:W-:Y:S01]  /*0cf0*/  IADD3 RZ, P0, R5, R6, RZ ;  /* 0x0000000605ff7210 */ /* 0x000fe20007f1e0ff */
[----:B------:R-:W-:-:S04]  /*0d00*/  IMAD.MOV.U32 R8, RZ, RZ, R7 ;  /* 0x000000ffff087224 */ /* 0x000fc800078e0007 */
[----:B------:R-:W-:-:S08]  /*0d10*/  IMAD.WIDE.U32.X R4, R11, R21, R8, P0 ;  /* 0x000000150b047225 */ /* 0x000fd000000e0408 */
.L_x_10:
[----:B-1----:R-:W-:Y:S02]  /*0d20*/  SHF.R.U64 R4, R4, R23, R5 ;  /* 0x0000001704047219 */ /* 0x002fe40000001205 */
[----:B------:R-:W-:Y:S02]  /*0d30*/  SHF.L.U32 R0, R25, R12, RZ ;  /* 0x0000000c19007219 */ /* 0x000fe400000006ff */
[----:B------:R-:W-:Y:S01]  /*0d40*/  LOP3.LUT R5, R29, R10, RZ, 0xc0, !PT ;  /* 0x0000000a1d057212 */ /* 0x000fe200078ec0ff */
[----:B------:R-:W-:Y:S01]  /*0d50*/  IMAD.MOV R7, RZ, RZ, -R4 ;  /* 0x000000ffff077224 */ /* 0x000fe200078e0a04 */
[----:B0-----:R-:W-:Y:S02]  /*0d60*/  IADD3 R6, R15, -0x1, RZ ;  /* 0xffffffff0f067810 */ /* 0x001fe40007ffe0ff */
[----:B------:R-:W-:Y:S01]  /*0d70*/  SEL R3, R3, R28, !P1 ;  /* 0x0000001c03037207 */ /* 0x000fe20004800000 */
[----:B------:R-:W-:Y:S01]  /*0d80*/  IMAD R4, R0, R4, R5 ;  /* 0x0000000400047224 */ /* 0x000fe200078e0205 */
[----:B------:R-:W-:Y:S01]  /*0d90*/  LOP3.LUT R6, R13, R6, RZ, 0xc0, !PT ;  /* 0x000000060d067212 */ /* 0x000fe200078ec0ff */
[----:B--2---:R-:W-:Y:S01]  /*0da0*/  IMAD R0, R7, R24, R14 ;  /* 0x0000001807007224 */ /* 0x004fe200078e020e */
[----:B------:R-:W-:Y:S01]  /*0db0*/  MOV R23, R27 ;  /* 0x0000001b00177202 */ /* 0x000fe20000000f00 */
[----:B---3--:R-:W-:-:S02]  /*0dc0*/  IMAD R3, R4, R26, R3 ;  /* 0x0000001a04037224 */ /* 0x008fc400078e0203 */
[----:B------:R-:W-:Y:S02]  /*0dd0*/  IMAD R152, R0, R15, R6 ;  /* 0x0000000f00987224 */ /* 0x000fe400078e0206 */
[----:B------:R-:W-:-:S03]  /*0de0*/  IMAD.MOV.U32 R4, RZ, RZ, 0x1 ;  /* 0x00000001ff047424 */ /* 0x000fc600078e00ff */
[----:B------:R-:W-:Y:S02]  /*0df0*/  SEL R153, R152, R3, !P1 ;  /* 0x0000000398997207 */ /* 0x000fe40004800000 */
[----:B------:R-:W-:Y:S02]  /*0e00*/  PRMT R0, R4, 0x7610, R0 ;  /* 0x0000761004007816 */ /* 0x000fe40000000000 */
[----:B------:R-:W-:-:S07]  /*0e10*/  SEL R152, R3, R152, !P1 ;  /* 0x0000009803987207 */ /* 0x000fce0004800000 */
.L_x_8:
[----:B------:R-:W-:-:S08]  /*0e20*/  NOP ;  /* 0x0000000000007918 */ /* 0x000fd00000000000 */
[----:B------:R-:W0:Y:S02]  /*0e30*/  USETMAXREG.TRY_ALLOC.CTAPOOL UP0, 0xe8 ;  /* 0x000000e8000079c8 */ /* 0x000e240008000600 */
[----:B0-----:R-:W-:-:S13]  /*0e40*/  PLOP3.LUT P0, PT, PT, PT, UP0, 0x80, 0x0 ;  /* 0x000000000000781c */ /* 0x001fda0003f0f008 */
[----:B------:R-:W-:Y:S05]  /*0e50*/  @!P0 BRA `(.L_x_8) ;  /* 0xfffffffc00f08947 */ /* 0x000fea000383ffff */
[----:B------:R-:W-:Y:S01]  /*0e60*/  ULDC.64 UR4, c[0x0][0x598] ;  /* 0x0001660000047ab9 */ /* 0x000fe20000000a00 */
[----:B------:R-:W-:Y:S01]  /*0e70*/  ULDC.64 UR36, c[0x0][0x208] ;  /* 0x0000820000247ab9 */ /* 0x000fe20000000a00 */
[----:B------:R-:W-:-:S04]  /*0e80*/  ISETP.NE.U32.AND P0, PT, RZ, UR4, PT ;  /* 0x00000004ff007c0c */ /* 0x000fc8000bf05070 */
[----:B------:R-:W-:-:S13]  /*0e90*/  ISETP.NE.AND.EX P0, PT, RZ, UR5, PT, P0 ;  /* 0x00000005ff007c0c */ /* 0x000fda000bf05300 */
[----:B------:R-:W-:Y:S05]  /*0ea0*/  @!P0 BRA `(.L_x_11) ;  /* 0x00000000001c8947 */ /* 0x000fea0003800000 */
[----:B------:R-:W0:Y:S02]  /*0eb0*/  LDC.64 R4, c[0x0][0x598] ;  /* 0x00016600ff047b82 */ /* 0x000e240000000a00 */
[----:B0-----:R-:W2:Y:S02]  /*0ec0*/  LDG.E.64 R4, desc[UR36][R4.64] ;  /* 0x0000002404047981 */ /* 0x001ea4000c1e1b00 */
[----:B--2---:R-:W-:-:S04]  /*0ed0*/  ISETP.NE.U32.AND P0, PT, R4, RZ, PT ;  /* 0x000000ff0400720c */ /* 0x004fc80003f05070 */
[----:B------:R-:W-:-:S13]  /*0ee0*/  ISETP.NE.AND.EX P0, PT, R5, RZ, PT, P0 ;  /* 0x000000ff0500720c */ /* 0x000fda0003f05300 */
[----:B------:R-:W-:Y:S05]  /*0ef0*/  @!P0 BRA `(.L_x_11) ;  /* 0x0000000000088947 */ /* 0x000fea0003800000 */
[----:B------:R0:W5:Y:S01]  /*0f00*/  LD.E R154, desc[UR36][R4.64] ;  /* 0x00000024049a7980 */ /* 0x000162000c101900 */
[----:B------:R-:W-:Y:S05]  /*0f10*/  BRA `(.L_x_12) ;  /* 0x0000000000247947 */ /* 0x000fea0003800000 */
.L_x_11:
[----:B------:R-:W-:Y:S02]  /*0f20*/  ULDC.64 UR4, c[0x0][0x588] ;  /* 0x0001620000047ab9 */ /* 0x000fe40000000a00 */
[----:B------:R-:W-:-:S04]  /*0f30*/  ISETP.NE.U32.AND P0, PT, RZ, UR4, PT ;  /* 0x00000004ff007c0c */ /* 0x000fc8000bf05070 */
[----:B------:R-:W-:-:S13]  /*0f40*/  ISETP.NE.AND.EX P0, PT, RZ, UR5, PT, P0 ;  /* 0x00000005ff007c0c */ /* 0x000fda000bf05300 */
[----:B------:R-:W-:Y:S05]  /*0f50*/  @!P0 BRA `(.L_x_13) ;  /* 0x00000000000c8947 */ /* 0x000fea0003800000 */
[----:B------:R-:W0:Y:S02]  /*0f60*/  LDC.64 R154, c[0x0][0x588] ;  /* 0x00016200ff9a7b82 */ /* 0x000e240000000a00 */
[----:B0-----:R1:W5:Y:S01]  /*0f70*/  LDG.E R154, desc[UR36][R154.64] ;  /* 0x000000249a9a7981 */ /* 0x001362000c1e1900 */
[----:B------:R-:W-:Y:S05]  /*0f80*/  BRA `(.L_x_12) ;  /* 0x0000000000087947 */ /* 0x000fea0003800000 */
.L_x_13:
[----:B------:R-:W-:Y:S02]  /*0f90*/  ULDC UR4, c[0x0][0x580] ;  /* 0x0001600000047ab9 */ /* 0x000fe40000000800 */
[----:B------:R-:W-:-:S07]  /*0fa0*/  IMAD.U32 R154, RZ, RZ, UR4 ;  /* 0x00000004ff9a7e24 */ /* 0x000fce000f8e00ff */
.L_x_12:
[----:B------:R-:W-:Y:S02]  /*0fb0*/  ULDC.64 UR4, c[0x0][0x5a0] ;  /* 0x0001680000047ab9 */ /* 0x000fe40000000a00 */
[----:B------:R-:W-:-:S04]  /*0fc0*/  ISETP.NE.U32.AND P0, PT, RZ, UR4, PT ;  /* 0x00000004ff007c0c */ /* 0x000fc8000bf05070 */
[----:B------:R-:W-:-:S13]  /*0fd0*/  ISETP.NE.AND.EX P0, PT, RZ, UR5, PT, P0 ;  /* 0x00000005ff007c0c */ /* 0x000fda000bf05300 */
[----:B------:R-:W-:Y:S05]  /*0fe0*/  @!P0 BRA `(.L_x_14) ;  /* 0x00000000001c8947 */ /* 0x000fea0003800000 */
[----:B0-----:R-:W0:Y:S02]  /*0ff0*/  LDC.64 R4, c[0x0][0x5a0] ;  /* 0x00016800ff047b82 */ /* 0x001e240000000a00 */
[----:B0-----:R-:W2:Y:S02]  /*1000*/  LDG.E.64 R4, desc[UR36][R4.64] ;  /* 0x0000002404047981 */ /* 0x001ea4000c1e1b00 */
[----:B--2---:R-:W-:-:S04]  /*1010*/  ISETP.NE.U32.AND P0, PT, R4, RZ, PT ;  /* 0x000000ff0400720c */ /* 0x004fc80003f05070 */
[----:B------:R-:W-:-:S13]  /*1020*/  ISETP.NE.AND.EX P0, PT, R5, RZ, PT, P0 ;  /* 0x000000ff0500720c */ /* 0x000fda0003f05300 */
[----:B------:R-:W-:Y:S05]  /*1030*/  @!P0 BRA `(.L_x_14) ;  /* 0x0000000000088947 */ /* 0x000fea0003800000 */
[----:B-1----:R0:W5:Y:S01]  /*1040*/  LD.E R155, desc[UR36][R4.64] ;  /* 0x00000024049b7980 */ /* 0x002162000c101900 */
[----:B------:R-:W-:Y:S05]  /*1050*/  BRA `(.L_x_15) ;  /* 0x0000000000247947 */ /* 0x000fea0003800000 */
.L_x_14:
[----:B------:R-:W-:Y:S02]  /*1060*/  ULDC.64 UR4, c[0x0][0x590] ;  /* 0x0001640000047ab9 */ /* 0x000fe40000000a00 */
[----:B------:R-:W-:-:S04]  /*1070*/  ISETP.NE.U32.AND P0, PT, RZ, UR4, PT ;  /* 0x00000004ff007c0c */ /* 0x000fc8000bf05070 */
[----:B------:R-:W-:-:S13]  /*1080*/  ISETP.NE.AND.EX P0, PT, RZ, UR5, PT, P0 ;  /* 0x00000005ff007c0c */ /* 0x000fda000bf05300 */
[----:B------:R-:W-:Y:S05]  /*1090*/  @!P0 BRA `(.L_x_16) ;  /* 0x00000000000c8947 */ /* 0x000fea0003800000 */
[----:B0-----:R-:W1:Y:S02]  /*10a0*/  LDC.64 R4, c[0x0][0x590] ;  /* 0x00016400ff047b82 */ /* 0x001e640000000a00 */
[----:B-1----:R1:W5:Y:S01]  /*10b0*/  LDG.E R155, desc[UR36][R4.64] ;  /* 0x00000024049b7981 */ /* 0x002362000c1e1900 */
[----:B------:R-:W-:Y:S05]  /*10c0*/  BRA `(.L_x_15) ;  /* 0x0000000000087947 */ /* 0x000fea0003800000 */
.L_x_16:
[----:B------:R-:W-:Y:S02]  /*10d0*/  ULDC UR4, c[0x0][0x584] ;  /* 0x0001610000047ab9 */ /* 0x000fe40000000800 */
[----:B-1----:R-:W-:-:S07]  /*10e0*/  IMAD.U32 R155, RZ, RZ, UR4 ;  /* 0x00000004ff9b7e24 */ /* 0x002fce000f8e00ff */
.L_x_15:
[----:B------:R-:W-:-:S13]  /*10f0*/  LOP3.LUT P0, RZ, R0, 0xff, RZ, 0xc0, !PT ;  /* 0x000000ff00ff7812 */ /* 0x000fda000780c0ff */
[----:B------:R-:W-:Y:S05]  /*1100*/  @!P0 EXIT ;  /* 0x000000000000894d */ /* 0x000fea0003800000 */
[----:B------:R-:W-:Y:S01]  /*1110*/  ULDC UR4, c[0x0][0x28c] ;  /* 0x0000a30000047ab9 */ /* 0x000fe20000000800 */
[----:B------:R-:W-:Y:S01]  /*1120*/  LOP3.LUT R164, R19, 0x1, RZ, 0xfc, !PT ;  /* 0x0000000113a47812 */ /* 0x000fe200078efcff */
[----:B------:R-:W-:Y:S01]  /*1130*/  UIADD3 UR4, UR4, 0x1f, URZ ;  /* 0x0000001f04047890 */ /* 0x000fe2000fffe03f */
[----:B------:R-:W-:Y:S01]  /*1140*/  UMOV UR38, URZ ;  /* 0x0000003f00267c82 */ /* 0x000fe20008000000 */
[----:B------:R-:W-:Y:S02]  /*1150*/  UMOV UR39, URZ ;  /* 0x0000003f00277c82 */ /* 0x000fe40008000000 */
[----:B------:R-:W-:-:S04]  /*1160*/  USHF.R.S32.HI UR5, URZ, 0x1f, UR4 ;  /* 0x0000001f3f057899 */ /* 0x000fc80008011404 */
[----:B------:R-:W-:-:S04]  /*1170*/  ULEA.HI UR5, UR5, UR4, URZ, 0x5 ;  /* 0x0000000405057291 */ /* 0x000fc8000f8f283f */
[----:B------:R-:W-:-:S12]  /*1180*/  USHF.R.S32.HI UR40, URZ, 0x5, UR5 ;  /* 0x000000053f287899 */ /* 0x000fd80008011405 */
.L_x_288:
[----:B------:R-:W-:Y:S01]  /*1190*/  LOP3.LUT R0, R18, 0x80, RZ, 0xc0, !PT ;  /* 0x0000008012007812 */ /* 0x000fe200078ec0ff */
[----:B--2---:R-:W2:Y:S01]  /*11a0*/  S2UR UR7, SR_CgaCtaId ;  /* 0x00000000000779c3 */ /* 0x004ea20000008800 */
[----:B------:R-:W-:Y:S02]  /*11b0*/  UMOV UR6, 0x400 ;  /* 0x0000040000067882 */ /* 0x000fe40000000000 */
[----:B------:R-:W-:-:S06]  /*11c0*/  SHF.R.U32.HI R0, RZ, 0x7, R0 ;  /* 0x00000007ff007819 */ /* 0x000fcc0000011600 */
[----:B---3--:R-:W3:Y:S01]  /*11d0*/  SHFL.IDX PT, R0, R0, RZ, 0x1f ;  /* 0x00001fff00007589 */ /* 0x008ee200000e0000 */
[----:B--2---:R-:W-:Y:S01]  /*11e0*/  ULEA UR6, UR7, UR6, 0x18 ;  /* 0x0000000607067291 */ /* 0x004fe2000f8ec03f */
[----:B---3--:R-:W-:-:S13]  /*11f0*/  R2UR UR4, R0 ;  /* 0x00000000000472ca */ /* 0x008fda00000e0000 */
[----:B------:R-:W-:-:S04]  /*1200*/  ULEA.HI UR5, UR4, UR4, URZ, 0x1 ;  /* 0x0000000404057291 */ /* 0x000fc8000f8f083f */
[----:B------:R-:W-:-:S04]  /*1210*/  ULOP3.LUT UR5, UR5, 0x7fffe, URZ, 0xc0, !UPT ;  /* 0x0007fffe05057892 */ /* 0x000fc8000f8ec03f */
[----:B------:R-:W-:-:S03]  /*1220*/  UIADD3 UR5, UR4, -UR5, URZ ;  /* 0x8000000504057290 */ /* 0x000fc6000fffe03f */
[----:B------:R-:W-:Y:S01]  /*1230*/  ULDC UR4, c[0x0][0x28c] ;  /* 0x0000a30000047ab9 */ /* 0x000fe20000000800 */
[----:B------:R-:W-:Y:S01]  /*1240*/  ULEA UR5, UR5, UR6, 0xd ;  /* 0x0000000605057291 */ /* 0x000fe2000f8e683f */
[----:B------:R-:W-:-:S03]  /*1250*/  ISETP.LT.AND P0, PT, RZ, UR4, PT ;  /* 0x00000004ff007c0c */ /* 0x000fc6000bf01270 */
[----:B------:R-:W-:-:S04]  /*1260*/  UIADD3 UR5, UR5, 0x100, URZ ;  /* 0x0000010005057890 */ /* 0x000fc8000fffe03f */
[----:B------:R-:W-:-:S04]  /*1270*/  USHF.R.U32.HI UR5, URZ, 0x4, UR5 ;  /* 0x000000043f057899 */ /* 0x000fc80008011605 */
[----:B------:R-:W-:Y:S02]  /*1280*/  ULOP3.LUT UR41, UR5, 0x3fff, URZ, 0xc0, !UPT ;  /* 0x00003fff05297892 */ /* 0x000fe4000f8ec03f */
[----:B-1--4-:R-:W-:Y:S10]  /*1290*/  @P0 BRA `(.L_x_17) ;  /* 0x0000000000400947 */ /* 0x012ff40003800000 */
[----:B------:R-:W-:Y:S01]  /*12a0*/  MOV R0, 0x0 ;  /* 0x0000000000007802 */ /* 0x000fe20000000f00 */
[----:B------:R-:W-:Y:S01]  /*12b0*/  ULDC.64 UR4, c[0x4][0x68] ;  /* 0x01001a0000047ab9 */ /* 0x000fe20000000a00 */
[----:B------:R-:W-:Y:S01]  /*12c0*/  ULDC.64 UR6, c[0x4][0x8] ;  /* 0x0100020000067ab9 */ /* 0x000fe20000000a00 */
[----:B01----:R-:W-:Y:S01]  /*12d0*/  MOV R4, UR4 ;  /* 0x0000000400047c02 */ /* 0x003fe20008000f00 */
[----:B------:R0:W1:Y:S01]  /*12e0*/  LDC.64 R14, c[0x4][R0] ;  /* 0x01000000000e7b82 */ /* 0x0000620000000a00 */
[----:B------:R-:W-:Y:S01]  /*12f0*/  IMAD.U32 R5, RZ, RZ, UR5 ;  /* 0x00000005ff057e24 */ /* 0x000fe2000f8e00ff */
[----:B------:R-:W-:Y:S01]  /*1300*/  ULDC.64 UR4, c[0x4][0x70] ;  /* 0x01001c0000047ab9 */ /* 0x000fe20000000a00 */
[----:B------:R-:W-:Y:S01]  /*1310*/  IMAD.U32 R10, RZ, RZ, UR6 ;  /* 0x00000006ff0a7e24 */ /* 0x000fe2000f8e00ff */
[----:B------:R-:W-:Y:S01]  /*1320*/  MOV R7, UR5 ;  /* 0x0000000500077c02 */ /* 0x000fe20008000f00 */
[----:B------:R-:W-:Y:S01]  /*1330*/  IMAD.U32 R6, RZ, RZ, UR4 ;  /* 0x00000004ff067e24 */ /* 0x000fe2000f8e00ff */
[----:B------:R-:W-:Y:S01]  /*1340*/  MOV R8, 0x1e1 ;  /* 0x000001e100087802 */ /* 0x000fe20000000f00 */
[----:B------:R-:W-:-:S02]  /*1350*/  IMAD.U32 R11, RZ, RZ, UR7 ;  /* 0x00000007ff0b7e24 */ /* 0x000fc4000f8e00ff */
[----:B------:R-:W-:Y:S02]  /*1360*/  IMAD.MOV.U32 R12, RZ, RZ, 0x1 ;  /* 0x00000001ff0c7424 */ /* 0x000fe400078e00ff */
[----:B0-----:R-:W-:-:S07]  /*1370*/  IMAD.MOV.U32 R13, RZ, RZ, RZ ;  /* 0x000000ffff0d7224 */ /* 0x001fce00078e00ff */
[----:B------:R-:W-:-:S07]  /*1380*/  LEPC R20, `(.L_x_17) ;  /* 0x000000001014794e */ /* 0x000fce0000000000 */
[----:B-1---5:R-:W-:Y:S05]  /*1390*/  CALL.ABS.NOINC R14 ;  /* 0x000000000e007343 */ /* 0x022fea0003c00000 */
.L_x_17:
[----:B------:R-:W-:-:S13]  /*13a0*/  ISETP.NE.AND P0, PT, R164, 0x3, PT ;  /* 0x00000003a400780c */ /* 0x000fda0003f05270 */
[----:B------:R-:W-:Y:S05]  /*13b0*/  @!P0 BRA `(.L_x_18) ;  /* 0x0000000000048947 */ /* 0x000fea0003800000 */
[----:B------:R-:W-:Y:S01]  /*13c0*/  BPT.TRAP 0x1 ;  /* 0x000000040000795c */ /* 0x000fe20000300000 */
.L_x_18:
[----:B------:R-:W2:Y:S01]  /*13d0*/  S2UR UR5, SR_CgaCtaId ;  /* 0x00000000000579c3 */ /* 0x000ea20000008800 */
[----:B------:R-:W-:Y:S01]  /*13e0*/  UMOV UR4, 0x400 ;  /* 0x0000040000047882 */ /* 0x000fe20000000000 */
[----:B------:R-:W-:Y:S01]  /*13f0*/  IMAD.U32 R0, RZ, RZ, UR38 ;  /* 0x00000026ff007e24 */ /* 0x000fe2000f8e00ff */
[----:B------:R-:W-:-:S04]  /*1400*/  MOV R3, UR39 ;  /* 0x0000002700037c02 */ /* 0x000fc80008000f00 */
[----:B------:R-:W-:Y:S01]  /*1410*/  SHF.L.U32 R0, R0, 0x1f, RZ ;  /* 0x0000001f00007819 */ /* 0x000fe200000006ff */
[----:B--2---:R-:W-:-:S06]  /*1420*/  ULEA UR4, UR5, UR4, 0x18 ;  /* 0x0000000405047291 */ /* 0x004fcc000f8ec03f */
[----:B------:R-:W-:-:S05]  /*1430*/  IMAD.U32 R6, RZ, RZ, UR4 ;  /* 0x00000004ff067e24 */ /* 0x000fca000f8e00ff */
[----:B------:R-:W-:-:S04]  /*1440*/  LEA R3, R3, R6, 0x3 ;  /* 0x0000000603037211 */ /* 0x000fc800078e18ff */
[----:B------:R2:W3:Y:S01]  /*1450*/  SYNCS.PHASECHK.TRANS64.TRYWAIT P1, [R3+URZ], R0 ;  /* 0x00000000030075a7 */ /* 0x0004e2000802017f */
[----:B------:R-:W-:Y:S05]  /*1460*/  @!P0 BRA `(.L_x_19) ;  /* 0x0000000000048947 */ /* 0x000fea0003800000 */
[----:B------:R-:W-:Y:S01]  /*1470*/  BPT.TRAP 0x1 ;  /* 0x000000040000795c */ /* 0x000fe20000300000 */
.L_x_19:
[----:B---3--:R-:W-:Y:S05]  /*1480*/  @P1 BRA `(.L_x_20) ;  /* 0x0000000000081947 */ /* 0x008fea0003800000 */
[----:B------:R-:W3:Y:S02]  /*1490*/  SYNCS.PHASECHK.TRANS64.TRYWAIT P1, [R3+URZ], R0 ;  /* 0x00000000030075a7 */ /* 0x000ee4000802017f */
[----:B---3--:R-:W-:Y:S05]  /*14a0*/  @!P1 BRA `(.L_x_21) ;  /* 0x0000009000d49947 */ /* 0x008fea0003800000 */
.L_x_20:
[----:B------:R-:W-:-:S04]  /*14b0*/  UISETP.LT.AND UP0, UPT, UR40, 0x1, UPT ;  /* 0x000000012800788c */ /* 0x000fc8000bf01270 */
[----:B------:R-:W-:-:S06]  /*14c0*/  USEL UR4, UR40, 0x1, UP0 ;  /* 0x0000000128047887 */ /* 0x000fcc0008000000 */
[----:B--23--:R-:W-:Y:S01]  /*14d0*/  IMAD.U32 R0, RZ, RZ, UR4 ;  /* 0x00000004ff007e24 */ /* 0x00cfe2000f8e00ff */
[----:B------:R-:W-:Y:S05]  /*14e0*/  WARPSYNC.ALL ;  /* 0x0000000000007948 */ /* 0x000fea0003800000 */
[----:B------:R-:W-:-:S04]  /*14f0*/  IADD3 R0, -R0, UR40, RZ ;  /* 0x0000002800007c10 */ /* 0x000fc8000fffe1ff */
[----:B------:R-:W-:Y:S02]  /*1500*/  ISETP.GE.AND P1, PT, R0, 0x1, PT ;  /* 0x000000010000780c */ /* 0x000fe40003f26270 */
[----:B------:R-:W-:Y:S01]  /*1510*/  R2UR UR4, R6 ;  /* 0x00000000060472ca */ /* 0x000fe200000e0000 */
[----:B------:R-:W-:Y:S01]  /*1520*/  WARPGROUP.ARRIVE ;  /* 0x00000000000079c5 */ /* 0x000fe20000000000 */
[----:B------:R-:W-:Y:S01]  /*1530*/  UMOV UR9, 0x40000040 ;  /* 0x4000004000097882 */ /* 0x000fe20000000000 */
[----:B------:R-:W-:-:S10]  /*1540*/  UMOV UR11, 0x40000040 ;  /* 0x40000040000b7882 */ /* 0x000fd40000000000 */
[----:B------:R-:W-:-:S04]  /*1550*/  UIADD3 UR4, UR4, 0x20100, URZ ;  /* 0x0002010004047890 */ /* 0x000fc8000fffe03f */
[----:B------:R-:W-:-:S04]  /*1560*/  USHF.R.U32.HI UR4, URZ, 0x4, UR4 ;  /* 0x000000043f047899 */ /* 0x000fc80008011604 */
[----:B------:R-:W-:Y:S02]  /*1570*/  ULOP3.LUT UR5, UR4, 0x3fff, URZ, 0xc0, !UPT ;  /* 0x00003fff04057892 */ /* 0x000fe4000f8ec03f */
[----:B------:R-:W-:Y:S02]  /*1580*/  ULOP3.LUT UR4, UR41, 0x10000, URZ, 0xfc, !UPT ;  /* 0x0001000029047892 */ /* 0x000fe4000f8efc3f */
[----:B------:R-:W-:Y:S02]  /*1590*/  ULOP3.LUT UR5, UR5, 0x10000, URZ, 0xfc, !UPT ;  /* 0x0001000005057892 */ /* 0x000fe4000f8efc3f */
[----:B------:R-:W-:Y:S02]  /*15a0*/  ULEA UR6, UR39, UR4, 0xb ;  /* 0x0000000427067291 */ /* 0x000fe4000f8e583f */
[----:B------:R-:W-:-:S05]  /*15b0*/  ULEA UR7, UR39, UR5, 0xa ;  /* 0x0000000527077291 */ /* 0x000fca000f8e503f */
[----:B------:R-:W-:Y:S02]  /*15c0*/  UMOV UR8, UR6 ;  /* 0x0000000600087c82 */ /* 0x000fe40008000000 */
[----:B------:R-:W-:Y:S02]  /*15d0*/  UMOV UR10, UR7 ;  /* 0x00000007000a7c82 */ /* 0x000fe40008000000 */
[----:B------:R-:W-:Y:S01]  /*15e0*/  HGMMA.64x128x8.F32.TF32 R88, gdesc[UR8], RZ, !UPT, gsb0 ;  /* 0x05e00000085879f0 */ /* 0x000fe2000c0028ff */
[----:B------:R-:W-:Y:S01]  /*15f0*/  UIADD3 UR8, UR6, 0x400, URZ ;  /* 0x0000040006087890 */ /* 0x000fe2000fffe03f */
[----:B------:R-:W-:Y:S01]  /*1600*/  UMOV UR9, 0x40000040 ;  /* 0x4000004000097882 */ /* 0x000fe20000000000 */
[----:B------:R-:W-:Y:S02]  /*1610*/  WARPGROUP.DEPBAR.LE gsb0, 0x0 ;  /* 0x00008000000079c5 */ /* 0x000fe40000010000 */
[----:B------:R-:W-:-:S07]  /*1620*/  WARPGROUP.ARRIVE ;  /* 0x00000000000079c5 */ /* 0x000fce0000000000 */
[----:B------:R-:W-:Y:S01]  /*1630*/  HGMMA.64x128x8.F32.TF32 R24, gdesc[UR8], RZ, !UPT, gsb0 ;  /* 0x05e00000081879f0 */ /* 0x000fe2000c0028ff */
[----:B------:R-:W-:Y:S02]  /*1640*/  UIADD3 UR8, UR6, 0x2, URZ ;  /* 0x0000000206087890 */ /* 0x000fe4000fffe03f */
[----:B------:R-:W-:Y:S01]  /*1650*/  UIADD3 UR10, UR7, 0x2, URZ ;  /* 0x00000002070a7890 */ /* 0x000fe2000fffe03f */
[----:B------:R-:W-:Y:S01]  /*1660*/  UMOV UR9, 0x40000040 ;  /* 0x4000004000097882 */ /* 0x000fe20000000000 */
[----:B------:R-:W-:Y:S01]  /*1670*/  UMOV UR11, 0x40000040 ;  /* 0x40000040000b7882 */ /* 0x000fe20000000000 */
[----:B------:R-:W-:Y:S02]  /*1680*/  WARPGROUP.DEPBAR.LE gsb0, 0x0 ;  /* 0x00008000000079c5 */ /* 0x000fe40000010000 */
[----:B------:R-:W-:-:S06]  /*1690*/  WARPGROUP.ARRIVE ;  /* 0x00000000000079c5 */ /* 0x000fcc0000000000 */
[----:B------:R-:W-:Y:S01]  /*16a0*/  HGMMA.64x128x8.F32.TF32 R88, gdesc[UR8], R88, gsb0 ;  /* 0x05e00000085879f0 */ /* 0x000fe20008002858 */
[----:B------:R-:W-:Y:S01]  /*16b0*/  UIADD3 UR8, UR6, 0x402, URZ ;  /* 0x0000040206087890 */ /* 0x000fe2000fffe03f */
[----:B------:R-:W-:Y:S01]  /*16c0*/  UMOV UR9, 0x40000040 ;  /* 0x4000004000097882 */ /* 0x000fe20000000000 */
[----:B------:R-:W-:Y:S02]  /*16d0*/  WARPGROUP.DEPBAR.LE gsb0, 0x0 ;  /* 0x00008000000079c5 */ /* 0x000fe40000010000 */
[----:B------:R-:W-:-:S07]  /*16e0*/  WARPGROUP.ARRIVE ;  /* 0x00000000000079c5 */ /* 0x000fce0000000000 */
[----:B------:R-:W-:Y:S01]  /*16f0*/  HGMMA.64x128x8.F32.TF32 R24, gdesc[UR8], R24, gsb0 ;  /* 0x05e00000081879f0 */ /* 0x000fe20008002818 */
        /* <DEDUP_REMOVED lines=23> */
[----:B------:R-:W-:Y:S03]  /*1870*/  HGMMA.64x128x8.F32.TF32 R24, gdesc[UR8], R24, gsb0 ;  /* 0x05e00000081879f0 */ /* 0x000fe60008002818 */
[----:B------:R-:W-:Y:S02]  /*1880*/  WARPGROUP.DEPBAR.LE gsb0, 0x0 ;  /* 0x00008000000079c5 */ /* 0x000fe40000010000 */
[----:B------:R-:W-:Y:S05]  /*1890*/  @!P1 BRA `(.L_x_22) ;  /* 0x0000000400749947 */ /* 0x000fea0003800000 */
[----:B------:R-:W-:Y:S02]  /*18a0*/  UIADD3 UR6, UR39, 0x1, URZ ;  /* 0x0000000127067890 */ /* 0x000fe4000fffe03f */
[----:B------:R-:W-:Y:S02]  /*18b0*/  IMAD.U32 R3, RZ, RZ, UR39 ;  /* 0x00000027ff037e24 */ /* 0x000fe4000f8e00ff */
[----:B------:R-:W-:-:S04]  /*18c0*/  UISETP.NE.AND UP0, UPT, UR6, 0x4, UPT ;  /* 0x000000040600788c */ /* 0x000fc8000bf05270 */
[----:B------:R-:W-:Y:S02]  /*18d0*/  USEL UR7, URZ, 0x1, UP0 ;  /* 0x000000013f077887 */ /* 0x000fe40008000000 */
[----:B------:R-:W-:Y:S02]  /*18e0*/  USEL UR6, UR6, URZ, UP0 ;  /* 0x0000003f06067287 */ /* 0x000fe40008000000 */
[----:B------:R-:W-:-:S06]  /*18f0*/  ULOP3.LUT UR7, UR38, UR7, URZ, 0x3c, !UPT ;  /* 0x0000000726077292 */ /* 0x000fcc000f8e3c3f */
[----:B------:R-:W-:-:S07]  /*1900*/  MOV R7, UR7 ;  /* 0x0000000700077c02 */ /* 0x000fce0008000f00 */
.L_x_29:
[----:B------:R-:W-:Y:S05]  /*1910*/  @!P0 BRA `(.L_x_23) ;  /* 0x0000000000048947 */ /* 0x000fea0003800000 */
[----:B------:R-:W-:Y:S01]  /*1920*/  BPT.TRAP 0x1 ;  /* 0x000000040000795c */ /* 0x000fe20000300000 */
.L_x_23:
[----:B------:R-:W2:Y:S01]  /*1930*/  S2UR UR8, SR_CgaCtaId ;  /* 0x00000000000879c3 */ /* 0x000ea20000008800 */
[----:B------:R-:W-:Y:S01]  /*1940*/  UMOV UR7, 0x400 ;  /* 0x0000040000077882 */ /* 0x000fe20000000000 */
[----:B01----:R-:W-:Y:S01]  /*1950*/  IMAD.U32 R5, RZ, RZ, UR6 ;  /* 0x00000006ff057e24 */ /* 0x003fe2000f8e00ff */
[----:B------:R-:W-:Y:S01]  /*1960*/  SHF.L.U32 R4, R7, 0x1f, RZ ;  /* 0x0000001f07047819 */ /* 0x000fe200000006ff */
[----:B--2---:R-:W-:-:S06]  /*1970*/  ULEA UR7, UR8, UR7, 0x18 ;  /* 0x0000000708077291 */ /* 0x004fcc000f8ec03f */
[----:B------:R-:W-:-:S05]  /*1980*/  IMAD.U32 R6, RZ, RZ, UR7 ;  /* 0x00000007ff067e24 */ /* 0x000fca000f8e00ff */
[----:B------:R-:W-:-:S04]  /*1990*/  LEA R5, R5, R6, 0x3 ;  /* 0x0000000605057211 */ /* 0x000fc800078e18ff */
[----:B------:R0:W1:Y:S01]  /*19a0*/  SYNCS.PHASECHK.TRANS64.TRYWAIT P1, [R5+URZ], R4 ;  /* 0x00000004050075a7 */ /* 0x000062000802017f */
[----:B------:R-:W-:Y:S05]  /*19b0*/  @!P0 BRA `(.L_x_24) ;  /* 0x0000000000048947 */ /* 0x000fea0003800000 */
[----:B------:R-:W-:Y:S01]  /*19c0*/  BPT.TRAP 0x1 ;  /* 0x000000040000795c */ /* 0x000fe20000300000 */
.L_x_24:
[----:B-1----:R-:W-:Y:S05]  /*19d0*/  @P1 BRA `(.L_x_25) ;  /* 0x0000000000081947 */ /* 0x002fea0003800000 */
[----:B------:R-:W1:Y:S02]  /*19e0*/  SYNCS.PHASECHK.TRANS64.TRYWAIT P1, [R5+URZ], R4 ;  /* 0x00000004050075a7 */ /* 0x000e64000802017f */
[----:B-1----:R-:W-:Y:S05]  /*19f0*/  @!P1 BRA `(.L_x_26) ;  /* 0x0000008c00949947 */ /* 0x002fea0003800000 */
.L_x_25:
[----:B------:R-:W-:Y:S01]  /*1a00*/  ULEA UR7, UR6, UR4, 0xb ;  /* 0x0000000406077291 */ /* 0x000fe2000f8e583f */
[----:B------:R-:W-:Y:S01]  /*1a10*/  WARPGROUP.ARRIVE ;  /* 0x00000000000079c5 */ /* 0x000fe20000000000 */
[----:B------:R-:W-:Y:S01]  /*1a20*/  ULEA UR12, UR6, UR5, 0xa ;  /* 0x00000005060c7291 */ /* 0x000fe2000f8e503f */
[----:B------:R-:W-:Y:S01]  /*1a30*/  UMOV UR9, 0x40000040 ;  /* 0x4000004000097882 */ /* 0x000fe20000000000 */
[----:B------:R-:W-:-:S03]  /*1a40*/  UMOV UR11, 0x40000040 ;  /* 0x40000040000b7882 */ /* 0x000fc60000000000 */
[----:B------:R-:W-:Y:S02]  /*1a50*/  UMOV UR8, UR7 ;  /* 0x0000000700087c82 */ /* 0x000fe40008000000 */
[----:B------:R-:W-:Y:S02]  /*1a60*/  UMOV UR10, UR12 ;  /* 0x0000000c000a7c82 */ /* 0x000fe40008000000 */
        /* <DEDUP_REMOVED lines=44> */
[----:B------:R-:W-:Y:S01]  /*1d30*/  BPT.TRAP 0x1 ;  /* 0x000000040000795c */ /* 0x000fe20000300000 */
.L_x_27:
[----:B------:R-:W-:-:S13]  /*1d40*/  ISETP.NE.AND P1, PT, R156, RZ, PT ;  /* 0x000000ff9c00720c */ /* 0x000fda0003f25270 */
[----:B01----:R-:W-:-:S04]  /*1d50*/  @P1 IMAD R4, R3, 0x8, R6 ;  /* 0x0000000803041824 */ /* 0x003fc800078e0206 */
[----:B------:R-:W-:-:S05]  /*1d60*/  @P1 VIADD R5, R4, 0x20 ;  /* 0x0000002004051836 */ /* 0x000fca0000000000 */
[----:B------:R-:W-:-:S04]  /*1d70*/  @P1 PRMT R5, R22, 0x654, R5 ;  /* 0x0000065416051816 */ /* 0x000fc80000000005 */
[----:B------:R0:W-:Y:S01]  /*1d80*/  @P1 SYNCS.ARRIVE.TRANS64.RED.A1T0 RZ, [R5+URZ], RZ ;  /* 0x000000ff05ff19a7 */ /* 0x0001e2000810043f */
[----:B------:R-:W-:-:S13]  /*1d90*/  ISETP.GT.U32.AND P1, PT, R19, 0x1, PT ;  /* 0x000000011300780c */ /* 0x000fda0003f24070 */
[----:B0-----:R-:W-:Y:S05]  /*1da0*/  @P1 BRA `(.L_x_28) ;  /* 0x0000000000041947 */ /* 0x001fea0003800000 */
[----:B------:R-:W-:Y:S01]  /*1db0*/  BPT.TRAP 0x1 ;  /* 0x000000040000795c */ /* 0x000fe20000300000 */
.L_x_28:
[----:B------:R-:W-:Y:S01]  /*1dc0*/  UIADD3 UR6, UR6, 0x1, URZ ;  /* 0x0000000106067890 */ /* 0x000fe2000fffe03f */
[C---:B------:R-:W-:Y:S01]  /*1dd0*/  ISETP.GT.AND P2, PT, R0.reuse, 0x1, PT ;  /* 0x000000010000780c */ /* 0x040fe20003f44270 */
[----:B------:R-:W-:Y:S01]  /*1de0*/  VIADD R0, R0, 0xffffffff ;  /* 0xffffffff00007836 */ /* 0x000fe20000000000 */
[----:B------:R-:W-:Y:S01]  /*1df0*/  IADD3 R3, R3, 0x1, RZ ;  /* 0x0000000103037810 */ /* 0x000fe20007ffe0ff */
[----:B------:R-:W-:-:S03]  /*1e00*/  UISETP.NE.AND UP0, UPT, UR6, 0x4, UPT ;  /* 0x000000040600788c */ /* 0x000fc6000bf05270 */
[C---:B------:R-:W-:Y:S01]  /*1e10*/  ISETP.NE.AND P1, PT, R3.reuse, 0x4, PT ;  /* 0x000000040300780c */ /* 0x040fe20003f25270 */
[----:B------:R-:W-:Y:S02]  /*1e20*/  USEL UR7, URZ, 0x1, UP0 ;  /* 0x000000013f077887 */ /* 0x000fe40008000000 */
[----:B------:R-:W-:Y:S01]  /*1e30*/  USEL UR6, UR6, URZ, UP0 ;  /* 0x0000003f06067287 */ /* 0x000fe20008000000 */
[----:B------:R-:W-:-:S03]  /*1e40*/  SEL R3, R3, RZ, P1 ;  /* 0x000000ff03037207 */ /* 0x000fc60000800000 */
[----:B------:R-:W-:Y:S01]  /*1e50*/  LOP3.LUT R7, R7, UR7, RZ, 0x3c, !PT ;  /* 0x0000000707077c12 */ /* 0x000fe2000f8e3cff */
[----:B------:R-:W-:Y:S07]  /*1e60*/  @P2 BRA `(.L_x_29) ;  /* 0xfffffff800a82947 */ /* 0x000fee000383ffff */
.L_x_22:
[----:B------:R-:W2:Y:S02]  /*1e70*/  LDC R0, c[0x0][0x28c] ;  /* 0x0000a300ff007b82 */ /* 0x000ea40000000800 */
[----:B--2---:R-:W-:-:S13]  /*1e80*/  ISETP.GE.AND P1, PT, R0, 0x1, PT ;  /* 0x000000010000780c */ /* 0x004fda0003f26270 */
[----:B------:R-:W-:Y:S05]  /*1e90*/  @!P1 BRA `(.L_x_30) ;  /* 0x0000000000409947 */ /* 0x000fea0003800000 */
[----:B------:R-:W-:Y:S05]  /*1ea0*/  @!P0 BRA `(.L_x_31) ;  /* 0x0000000000048947 */ /* 0x000fea0003800000 */
[----:B------:R-:W-:Y:S01]  /*1eb0*/  BPT.TRAP 0x1 ;  /* 0x000000040000795c */ /* 0x000fe20000300000 */
.L_x_31:
[----:B------:R-:W-:Y:S01]  /*1ec0*/  ISETP.NE.AND P0, PT, R156, RZ, PT ;  /* 0x000000ff9c00720c */ /* 0x000fe20003f05270 */
[----:B------:R-:W-:-:S12]  /*1ed0*/  UISETP.LT.AND UP1, UPT, UR40, 0x1, UPT ;  /* 0x000000012800788c */ /* 0x000fd8000bf21270 */
[----:B------:R-:W-:-:S05]  /*1ee0*/  VOTEU.ANY UP0, P0 ;  /* 0x00000000003f7886 */ /* 0x000fca0000000100 */
[----:B------:R-:W-:-:S04]  /*1ef0*/  @UP0 USEL UR4, UR40, 0x1, UP1 ;  /* 0x0000000128040887 */ /* 0x000fc80008800000 */
[----:B------:R-:W-:-:S06]  /*1f00*/  @UP0 UIADD3 UR4, UR39, UR40, -UR4 ;  /* 0x0000002827040290 */ /* 0x000fcc000fffe804 */
[----:B------:R-:W-:-:S05]  /*1f10*/  IMAD.U32 R0, RZ, RZ, UR4 ;  /* 0x00000004ff007e24 */ /* 0x000fca000f8e00ff */
[----:B------:R-:W-:-:S04]  /*1f20*/  @P0 SHF.L.U32 R0, R0, 0x3, RZ ;  /* 0x0000000300000819 */ /* 0x000fc800000006ff */
[----:B------:R-:W-:-:S04]  /*1f30*/  @P0 LOP3.LUT R0, R0, 0x18, RZ, 0xc0, !PT ;  /* 0x0000001800000812 */ /* 0x000fc800078ec0ff */
[----:B------:R-:W-:-:S04]  /*1f40*/  @P0 IADD3 R3, R6, 0x20, R0 ;  /* 0x0000002006030810 */ /* 0x000fc80007ffe000 */
[----:B------:R-:W-:-:S04]  /*1f50*/  @P0 PRMT R3, R22, 0x654, R3 ;  /* 0x0000065416030816 */ /* 0x000fc80000000003 */
[----:B------:R2:W-:Y:S01]  /*1f60*/  @P0 SYNCS.ARRIVE.TRANS64.RED.A1T0 RZ, [R3+URZ], RZ ;  /* 0x000000ff03ff09a7 */ /* 0x0005e2000810043f */
[----:B------:R-:W-:-:S13]  /*1f70*/  ISETP.GT.U32.AND P0, PT, R19, 0x1, PT ;  /* 0x000000011300780c */ /* 0x000fda0003f04070 */
[----:B--2---:R-:W-:Y:S05]  /*1f80*/  @P0 BRA `(.L_x_30) ;  /* 0x0000000000040947 */ /* 0x004fea0003800000 */
[----:B------:R-:W-:Y:S01]  /*1f90*/  BPT.TRAP 0x1 ;  /* 0x000000040000795c */ /* 0x000fe20000300000 */
.L_x_30:
[----:B------:R-:W2:Y:S01]  /*1fa0*/  LDC R6, c[0x0][0x288] ;  /* 0x0000a200ff067b82 */ /* 0x000ea20000000800 */
[--C-:B------:R-:W-:Y:S01]  /*1fb0*/  SHF.R.U32.HI R0, RZ, 0x2, R18.reuse ;  /* 0x00000002ff007819 */ /* 0x100fe20000011612 */
[----:B------:R-:W-:Y:S01]  /*1fc0*/  UIADD3 UR39, UR40, UR39, URZ ;  /* 0x0000002728277290 */ /* 0x000fe2000fffe03f */
[----:B01----:R-:W-:Y:S01]  /*1fd0*/  SHF.R.U32.HI R5, RZ, 0x7, R18 ;  /* 0x00000007ff057819 */ /* 0x003fe20000011612 */
[----:B------:R-:W-:Y:S01]  /*1fe0*/  IMAD.SHL.U32 R11, R153, 0x80, RZ ;  /* 0x00000080990b7824 */ /* 0x000fe200078e00ff */
[----:B------:R-:W-:Y:S01]  /*1ff0*/  LOP3.LUT R3, R0, 0x7, RZ, 0xc0, !PT ;  /* 0x0000000700037812 */ /* 0x000fe200078ec0ff */
[----:B------:R-:W-:Y:S01]  /*2000*/  USHF.R.U32.HI UR4, URZ, 0x2, UR39 ;  /* 0x000000023f047899 */ /* 0x000fe20008011627 */
[----:B------:R-:W-:Y:S01]  /*2010*/  LOP3.LUT R4, R18, 0x60, RZ, 0xc0, !PT ;  /* 0x0000006012047812 */ /* 0x000fe200078ec0ff */
[----:B------:R-:W-:Y:S01]  /*2020*/  ULDC UR8, c[0x0][0x284] ;  /* 0x0000a10000087ab9 */ /* 0x000fe20000000800 */
[----:B------:R-:W-:Y:S01]  /*2030*/  LOP3.LUT R0, R5, 0x1, RZ, 0xc0, !PT ;  /* 0x0000000105007812 */ /* 0x000fe200078ec0ff */
[----:B------:R-:W-:Y:S01]  /*2040*/  ULOP3.LUT UR4, UR4, 0x1, URZ, 0xc0, !UPT ;  /* 0x0000000104047892 */ /* 0x000fe2000f8ec03f */
[----:B------:R-:W-:Y:S01]  /*2050*/  SHF.R.U32.HI R8, RZ, 0x1, R4 ;  /* 0x00000001ff087819 */ /* 0x000fe20000011604 */
[----:B------:R-:W-:Y:S01]  /*2060*/  UISETP.GT.U32.AND UP1, UPT, UR39, 0x3, UPT ;  /* 0x000000032700788c */ /* 0x000fe2000bf24070 */
[----:B------:R-:W-:Y:S01]  /*2070*/  SHF.R.S32.HI R15, RZ, 0x1f, R23 ;  /* 0x0000001fff0f7819 */ /* 0x000fe20000011417 */
[----:B------:R-:W-:Y:S01]  /*2080*/  IMAD.SHL.U32 R4, R0, 0x40, RZ ;  /* 0x0000004000047824 */ /* 0x000fe200078e00ff */
[----:B------:R-:W-:Y:S01]  /*2090*/  IADD3 R5, RZ, -R8, -R3 ;  /* 0x80000008ff057210 */ /* 0x000fe20007ffe803 */
[----:B------:R-:W-:Y:S01]  /*20a0*/  UISETP.NE.U32.AND UP0, UPT, UR4, 0x1, UPT ;  /* 0x000000010400788c */ /* 0x000fe2000bf05070 */
[----:B------:R-:W-:-:S02]  /*20b0*/  ULDC.64 UR6, c[0x0][0x5d0] ;  /* 0x0001740000067ab9 */ /* 0x000fc40000000a00 */
[----:B------:R-:W-:Y:S01]  /*20c0*/  LOP3.LUT R165, R4, 0x40, R3, 0xe2, !PT ;  /* 0x0000004004a57812 */ /* 0x000fe200078ee203 */
[----:B------:R-:W-:Y:S01]  /*20d0*/  IMAD R157, R0, -0x40, R5 ;  /* 0xffffffc0009d7824 */ /* 0x000fe200078e0205 */
[----:B------:R-:W-:Y:S01]  /*20e0*/  LOP3.LUT R3, R18, 0x3, RZ, 0xc0, !PT ;  /* 0x0000000312037812 */ /* 0x000fe200078ec0ff */
[----:B------:R-:W-:Y:S01]  /*20f0*/  IMAD.SHL.U32 R0, R152, 0x100, RZ ;  /* 0x0000010098007824 */ /* 0x000fe200078e00ff */
[----:B------:R-:W-:Y:S01]  /*2100*/  UISETP.LT.U32.AND UP1, UPT, UR40, 0x4, UP1 ;  /* 0x000000042800788c */ /* 0x000fe20008f21070 */
[----:B--2---:R-:W-:Y:S01]  /*2110*/  ISETP.GE.AND P0, PT, R11, R6, PT ;  /* 0x000000060b00720c */ /* 0x004fe20003f06270 */
[----:B------:R-:W-:Y:S01]  /*2120*/  UISETP.GT.U32.AND UP0, UPT, UR40, 0x3, !UP0 ;  /* 0x000000032800788c */ /* 0x000fe2000c704070 */
[----:B------:R-:W-:Y:S01]  /*2130*/  IMAD R10, R3, -0x2, R6 ;  /* 0xfffffffe030a7824 */ /* 0x000fe200078e0206 */
[----:B------:R-:W-:Y:S01]  /*2140*/  SHF.L.U32 R6, R18, 0x1, RZ ;  /* 0x0000000112067819 */ /* 0x000fe200000006ff */
[----:B------:R-:W-:Y:S01]  /*2150*/  IMAD R4, R15, UR6, RZ ;  /* 0x000000060f047c24 */ /* 0x000fe2000f8e02ff */
[----:B------:R-:W-:Y:S01]  /*2160*/  ISETP.GE.OR P0, PT, R0, UR8, P0 ;  /* 0x0000000800007c0c */ /* 0x000fe20008706670 */
[----:B------:R-:W-:Y:S01]  /*2170*/  USEL UR5, URZ, 0x1, !UP1 ;  /* 0x000000013f057887 */ /* 0x000fe2000c800000 */
[----:B------:R-:W-:Y:S01]  /*2180*/  LOP3.LUT R6, R11, 0x6, R6, 0xf8, !PT ;  /* 0x000000060b067812 */ /* 0x000fe200078ef806 */
[----:B------:R-:W-:Y:S01]  /*2190*/  USEL UR4, URZ, 0x1, !UP0 ;  /* 0x000000013f047887 */ /* 0x000fe2000c000000 */
[----:B------:R-:W-:Y:S01]  /*21a0*/  IMAD.WIDE R152, R152, 0x100, RZ ;  /* 0x0000010098987825 */ /* 0x000fe200078e02ff */
[----:B------:R-:W-:Y:S01]  /*21b0*/  ULOP3.LUT UR39, UR39, 0x3, URZ, 0xc0, !UPT ;  /* 0x0000000327277892 */ /* 0x000fe2000f8ec03f */
[----:B------:R-:W-:Y:S01]  /*21c0*/  SHF.R.S32.HI R7, RZ, 0x1f, R6 ;  /* 0x0000001fff077819 */ /* 0x000fe20000011406 */
[----:B------:R-:W-:Y:S01]  /*21d0*/  ULOP3.LUT UR38, UR4, UR38, UR5, 0x96, !UPT ;  /* 0x0000002604267292 */ /* 0x000fe2000f8e9605 */
[C---:B------:R-:W-:Y:S01]  /*21e0*/  IMAD R9, R23.reuse, UR7, R4 ;  /* 0x0000000717097c24 */ /* 0x040fe2000f8e0204 */
[----:B------:R-:W-:Y:S01]  /*21f0*/  IADD3 R157, -R0, UR8, R157 ;  /* 0x00000008009d7c10 */ /* 0x000fe2000fffe19d */
[----:B------:R-:W-:Y:S01]  /*2200*/  IMAD.MOV.U32 R3, RZ, RZ, -0x1 ;  /* 0xffffffffff037424 */ /* 0x000fe200078e00ff */
[----:B------:R-:W-:Y:S01]  /*2210*/  LOP3.LUT R165, R152, R165, R8, 0xfe, !PT ;  /* 0x000000a598a57212 */ /* 0x000fe200078efe08 */
[----:B------:R-:W-:Y:S01]  /*2220*/  IMAD.WIDE.U32 R4, R23, UR6, R6 ;  /* 0x0000000617047c25 */ /* 0x000fe2000f8e0006 */
[----:B------:R-:W-:-:S03]  /*2230*/  IADD3 R0, -R11, R10, RZ ;  /* 0x0000000a0b007210 */ /* 0x000fc60007ffe1ff */
[----:B------:R-:W-:Y:S02]  /*2240*/  IMAD.IADD R9, R5, 0x1, R9 ;  /* 0x0000000105097824 */ /* 0x000fe400078e0209 */
[----:B------:R-:W-:Y:S01]  /*2250*/  IMAD.MOV.U32 R8, RZ, RZ, R4 ;  /* 0x000000ffff087224 */ /* 0x000fe200078e0004 */
[----:B------:R-:W-:Y:S06]  /*2260*/  @P0 BRA `(.L_x_32) ;  /* 0x00000068004c0947 */ /* 0x000fec0003800000 */
[----:B------:R-:W0:Y:S01]  /*2270*/  LDC.64 R4, c[0x0][0x5c8] ;  /* 0x00017200ff047b82 */ /* 0x000e220000000a00 */
[----:B-----5:R-:W-:Y:S01]  /*2280*/  FSETP.NEU.AND P1, PT, R155, RZ, PT ;  /* 0x000000ff9b00720b */ /* 0x020fe20003f2d000 */
[----:B------:R-:W-:Y:S01]  /*2290*/  BSSY B0, `(.L_x_32) ;  /* 0x0000690000007945 */ /* 0x000fe20003800000 */
[----:B------:R-:W-:-:S04]  /*22a0*/  ISETP.GT.AND P0, PT, R157, RZ, PT ;  /* 0x000000ff9d00720c */ /* 0x000fc80003f04270 */
[----:B------:R-:W-:Y:S01]  /*22b0*/  ISETP.GT.AND P3, PT, R0, RZ, P0 ;  /* 0x000000ff0000720c */ /* 0x000fe20000764270 */
[-C--:B0-----:R-:W-:Y:S02]  /*22c0*/  IMAD R10, R153, R4.reuse, RZ ;  /* 0x00000004990a7224 */ /* 0x081fe400078e02ff */
[----:B------:R-:W-:-:S04]  /*22d0*/  IMAD.WIDE.U32 R168, R165, R4, R8 ;  /* 0x00000004a5a87225 */ /* 0x000fc800078e0008 */
[----:B------:R-:W-:-:S05]  /*22e0*/  IMAD R9, R165, R5, R10 ;  /* 0x00000005a5097224 */ /* 0x000fca00078e020a */
[----:B------:R-:W-:Y:S01]  /*22f0*/  IADD3 R171, R169, R9, RZ ;  /* 0x00000009a9ab7210 */ /* 0x000fe20007ffe0ff */
[----:B------:R-:W-:Y:S06]  /*2300*/  @!P1 BRA `(.L_x_33) ;  /* 0x0000004800fc9947 */ /* 0x000fec0003800000 */
[----:B------:R-:W0:Y:S01]  /*2310*/  LDC.64 R12, c[0x0][0x5b8] ;  /* 0x00016e00ff0c7b82 */ /* 0x000e220000000a00 */
[----:B------:R-:W-:-:S07]  /*2320*/  ULDC.64 UR4, c[0x0][0x5c0] ;  /* 0x0001700000047ab9 */ /* 0x000fce0000000a00 */
[----:B------:R-:W1:Y:S08]  /*2330*/  LDC.64 R20, c[0x0][0x5b0] ;  /* 0x00016c00ff147b82 */ /* 0x000e700000000a00 */
[----:B------:R-:W2:Y:S01]  /*2340*/  LDC.64 R8, c[0x0][0x5a8] ;  /* 0x00016a00ff087b82 */ /* 0x000ea20000000a00 */
[-C--:B0-----:R-:W-:Y:S02]  /*2350*/  IMAD R10, R15, R12.reuse, RZ ;  /* 0x0000000c0f0a7224 */ /* 0x081fe400078e02ff */
[----:B------:R-:W-:-:S04]  /*2360*/  IMAD.WIDE.U32 R158, R23, R12, R6 ;  /* 0x0000000c179e7225 */ /* 0x000fc800078e0006 */
[----:B------:R-:W-:Y:S02]  /*2370*/  IMAD R13, R23, R13, R10 ;  /* 0x0000000d170d7224 */ /* 0x000fe400078e020a */
[-C--:B-1----:R-:W-:Y:S02]  /*2380*/  IMAD R10, R153, R20.reuse, RZ ;  /* 0x00000014990a7224 */ /* 0x082fe400078e02ff */
[----:B------:R-:W-:Y:S02]  /*2390*/  IMAD.IADD R15, R159, 0x1, R13 ;  /* 0x000000019f0f7824 */ /* 0x000fe400078e020d */
[----:B------:R-:W-:Y:S02]  /*23a0*/  IMAD.MOV.U32 R14, RZ, RZ, R158 ;  /* 0x000000ffff0e7224 */ /* 0x000fe400078e009e */
[C---:B------:R-:W-:Y:S02]  /*23b0*/  IMAD R173, R165.reuse, R21, R10 ;  /* 0x00000015a5ad7224 */ /* 0x040fe400078e020a */
[----:B------:R-:W-:-:S05]  /*23c0*/  IMAD.WIDE.U32 R10, R165, R20, R14 ;  /* 0x00000014a50a7225 */ /* 0x000fca00078e000e */
[----:B------:R-:W-:Y:S02]  /*23d0*/  IADD3 R11, R11, R173, RZ ;  /* 0x000000ad0b0b7210 */ /* 0x000fe40007ffe0ff */
[----:B--2---:R-:W-:-:S04]  /*23e0*/  LEA R162, P1, R10, R8, 0x2 ;  /* 0x000000080aa27211 */ /* 0x004fc800078210ff */
[----:B------:R-:W-:-:S05]  /*23f0*/  LEA.HI.X R163, R10, R9, R11, 0x2, P1 ;  /* 0x000000090aa37211 */ /* 0x000fca00008f140b */
[----:B------:R0:W2:Y:S01]  /*2400*/  @P3 LDG.E.LTC128B R170, desc[UR36][R162.64] ;  /* 0x00000024a2aa3981 */ /* 0x0000a2000c1e1920 */
[----:B------:R-:W-:Y:S01]  /*2410*/  IMAD.WIDE.U32 R160, R165, R20, R6 ;  /* 0x00000014a5a07225 */ /* 0x000fe200078e0006 */
[----:B------:R-:W-:Y:S01]  /*2420*/  LEA R10, P1, R168, UR4, 0x2 ;  /* 0x00000004a80a7c11 */ /* 0x000fe2000f8210ff */
[----:B------:R-:W-:Y:S01]  /*2430*/  BSSY B1, `(.L_x_34) ;  /* 0x0000016000017945 */ /* 0x000fe20003800000 */
[----:B------:R-:W-:Y:S01]  /*2440*/  ISETP.GT.AND P4, PT, R0, 0x1, P0 ;  /* 0x000000010000780c */ /* 0x000fe20000784270 */
[----:B------:R-:W-:Y:S01]  /*2450*/  IMAD.IADD R161, R173, 0x1, R161 ;  /* 0x00000001ada17824 */ /* 0x000fe200078e02a1 */
[----:B------:R-:W-:Y:S01]  /*2460*/  LEA.HI.X R11, R168, UR5, R171, 0x2, P1 ;  /* 0x00000005a80b7c11 */ /* 0x000fe200088f14ab */
[----:B------:R-:W-:Y:S01]  /*2470*/  IMAD.WIDE.U32 R166, R23, R12, R160 ;  /* 0x0000000c17a67225 */ /* 0x000fe200078e00a0 */
[----:B------:R-:W-:-:S03]  /*2480*/  SHF.L.U64.HI R161, R20, 0x3, R21 ;  /* 0x0000000314a17819 */ /* 0x000fc60000010215 */
[----:B------:R-:W-:Y:S01]  /*2490*/  IMAD.SHL.U32 R160, R20, 0x8, RZ ;  /* 0x0000000814a07824 */ /* 0x000fe200078e00ff */
[----:B------:R-:W-:Y:S02]  /*24a0*/  IADD3 R171, R13, R167, RZ ;  /* 0x000000a70dab7210 */ /* 0x000fe40007ffe0ff */
[----:B0-----:R-:W-:Y:S01]  /*24b0*/  LEA R162, P1, R166, R8, 0x2 ;  /* 0x00000008a6a27211 */ /* 0x001fe200078210ff */
[----:B------:R-:W-:-:S03]  /*24c0*/  IMAD.WIDE.U32 R168, R165, R20, R160 ;  /* 0x00000014a5a87225 */ /* 0x000fc600078e00a0 */
[----:B------:R-:W-:Y:S01]  /*24d0*/  LEA.HI.X R163, R166, R9, R171, 0x2, P1 ;  /* 0x00000009a6a37211 */ /* 0x000fe200008f14ab */
[----:B------:R-:W-:Y:S01]  /*24e0*/  IMAD.IADD R177, R173, 0x1, R169 ;  /* 0x00000001adb17824 */ /* 0x000fe200078e02a9 */
[----:B------:R-:W-:Y:S02]  /*24f0*/  IADD3 R166, P2, R158, R168, RZ ;  /* 0x000000a89ea67210 */ /* 0x000fe40007f5e0ff */
[----:B------:R-:W-:Y:S01]  /*2500*/  ISETP.GT.AND P1, PT, R157, 0x8, PT ;  /* 0x000000089d00780c */ /* 0x000fe20003f24270 */
[----:B--2---:R-:W-:-:S04]  /*2510*/  FMUL R167, R170, R155 ;  /* 0x0000009baaa77220 */ /* 0x004fc80000400000 */
[----:B------:R-:W-:Y:S01]  /*2520*/  FFMA R171, R88, R154, R167 ;  /* 0x0000009a58ab7223 */ /* 0x000fe200000000a7 */
[----:B------:R-:W-:Y:S01]  /*2530*/  IMAD.X R167, R177, 0x1, R15, P2 ;  /* 0x00000001b1a77824 */ /* 0x000fe200010e060f */
[----:B------:R-:W-:-:S03]  /*2540*/  LEA R172, P2, R166, R8, 0x2 ;  /* 0x00000008a6ac7211 */ /* 0x000fc600078410ff */
[----:B------:R0:W-:Y:S01]  /*2550*/  @P3 STG.E desc[UR36][R10.64], R171 ;  /* 0x000000ab0a003986 */ /* 0x0001e2000c101924 */
[----:B------:R-:W-:Y:S01]  /*2560*/  ISETP.GT.AND P3, PT, R0, RZ, P1 ;  /* 0x000000ff0000720c */ /* 0x000fe20000f64270 */
[----:B------:R-:W-:-:S12]  /*2570*/  @!P4 BRA `(.L_x_35) ;  /* 0x000000000004c947 */ /* 0x000fd80003800000 */
[----:B------:R1:W5:Y:S02]  /*2580*/  LDG.E.LTC128B R170, desc[UR36][R162.64+0x4] ;  /* 0x00000424a2aa7981 */ /* 0x000364000c1e1920 */
.L_x_35:
[----:B------:R-:W-:Y:S05]  /*2590*/  BSYNC B1 ;  /* 0x0000000000017941 */ /* 0x000fea0003800000 */
.L_x_34:
[----:B-----5:R-:W-:Y:S01]  /*25a0*/  FMUL R88, R170, R155 ;  /* 0x0000009baa587220 */ /* 0x020fe20000400000 */
[----:B------:R-:W-:Y:S02]  /*25b0*/  LEA.HI.X R173, R166, R9, R167, 0x2, P2 ;  /* 0x00000009a6ad7211 */ /* 0x000fe400010f14a7 */
[----:B------:R-:W-:Y:S01]  /*25c0*/  MOV R166, R170 ;  /* 0x000000aa00a67202 */ /* 0x000fe20000000f00 */
[----:B------:R-:W-:-:S05]  /*25d0*/  FFMA R175, R89, R154, R88 ;  /* 0x0000009a59af7223 */ /* 0x000fca0000000058 */
[----:B------:R2:W-:Y:S04]  /*25e0*/  @P4 STG.E desc[UR36][R10.64+0x4], R175 ;  /* 0x000004af0a004986 */ /* 0x0005e8000c101924 */
[----:B------:R-:W2:Y:S01]  /*25f0*/  @P3 LDG.E.LTC128B R166, desc[UR36][R172.64] ;  /* 0x00000024aca63981 */ /* 0x000ea2000c1e1920 */
[----:B------:R-:W-:Y:S01]  /*2600*/  IADD3 R168, P2, R6, R168, RZ ;  /* 0x000000a806a87210 */ /* 0x000fe20007f5e0ff */
[----:B------:R-:W-:Y:S01]  /*2610*/  IMAD.SHL.U32 R167, R4, 0x20, RZ ;  /* 0x0000002004a77824 */ /* 0x000fe200078e00ff */
[----:B------:R-:W-:Y:S03]  /*2620*/  BSSY B1, `(.L_x_36) ;  /* 0x000000f000017945 */ /* 0x000fe60003800000 */
[----:B------:R-:W-:Y:S01]  /*2630*/  IMAD.X R169, R7, 0x1, R177, P2 ;  /* 0x0000000107a97824 */ /* 0x000fe200010e06b1 */
[----:B------:R-:W-:Y:S01]  /*2640*/  IADD3 R170, P2, R167, R10, RZ ;  /* 0x0000000aa7aa7210 */ /* 0x000fe20007f5e0ff */
[----:B------:R-:W-:-:S05]  /*2650*/  IMAD.WIDE.U32 R168, R23, R12, R168 ;  /* 0x0000000c17a87225 */ /* 0x000fca00078e00a8 */
[----:B------:R-:W-:Y:S02]  /*2660*/  IADD3 R89, R13, R169, RZ ;  /* 0x000000a90d597210 */ /* 0x000fe40007ffe0ff */
[----:B------:R-:W-:Y:S02]  /*2670*/  SHF.L.U64.HI R169, R4, 0x5, R5 ;  /* 0x0000000504a97819 */ /* 0x000fe40000010205 */
[----:B------:R-:W-:-:S03]  /*2680*/  LEA R88, P4, R168, R8, 0x2 ;  /* 0x00000008a8587211 */ /* 0x000fc600078810ff */
[----:B0-----:R-:W-:Y:S01]  /*2690*/  IMAD.X R171, R169, 0x1, R11, P2 ;  /* 0x00000001a9ab7824 */ /* 0x001fe200010e060b */
[----:B------:R-:W-:Y:S02]  /*26a0*/  LEA.HI.X R89, R168, R9, R89, 0x2, P4 ;  /* 0x00000009a8597211 */ /* 0x000fe400020f1459 */
[----:B------:R-:W-:Y:S01]  /*26b0*/  ISETP.GT.AND P4, PT, R0, 0x1, P1 ;  /* 0x000000010000780c */ /* 0x000fe20000f84270 */
[----:B--2---:R-:W-:-:S04]  /*26c0*/  FMUL R175, R166, R155 ;  /* 0x0000009ba6af7220 */ /* 0x004fc80000400000 */
[----:B------:R-:W-:-:S05]  /*26d0*/  FFMA R175, R90, R154, R175 ;  /* 0x0000009a5aaf7223 */ /* 0x000fca00000000af */
[----:B------:R0:W-:Y:S03]  /*26e0*/  @P3 STG.E desc[UR36][R170.64], R175 ;  /* 0x000000afaa003986 */ /* 0x0001e6000c101924 */
[----:B------:R-:W-:Y:S05]  /*26f0*/  @!P4 BRA `(.L_x_37) ;  /* 0x000000000004c947 */ /* 0x000fea0003800000 */
[----:B------:R2:W5:Y:S02]  /*2700*/  LDG.E.LTC128B R166, desc[UR36][R88.64+0x4] ;  /* 0x0000042458a67981 */ /* 0x000564000c1e1920 */
.L_x_37:
[----:B------:R-:W-:Y:S05]  /*2710*/  BSYNC B1 ;  /* 0x0000000000017941 */ /* 0x000fea0003800000 */
.L_x_36:
[----:B-----5:R-:W-:Y:S01]  /*2720*/  FMUL R90, R166, R155 ;  /* 0x0000009ba65a7220 */ /* 0x020fe20000400000 */
[----:B------:R-:W-:Y:S01]  /*2730*/  ISETP.GT.AND P2, PT, R0, 0x8, P0 ;  /* 0x000000080000780c */ /* 0x000fe20000744270 */
[----:B------:R-:W-:Y:S02]  /*2740*/  BSSY B1, `(.L_x_38) ;  /* 0x0000007000017945 */ /* 0x000fe40003800000 */
[----:B------:R-:W-:Y:S01]  /*2750*/  FFMA R173, R91, R154, R90 ;  /* 0x0000009a5bad7223 */ /* 0x000fe2000000005a */
[----:B------:R-:W-:Y:S01]  /*2760*/  @P4 IMAD.MOV.U32 R90, RZ, RZ, R170 ;  /* 0x000000ffff5a4224 */ /* 0x000fe200078e00aa */
[----:B------:R-:W-:-:S05]  /*2770*/  @P4 MOV R91, R171 ;  /* 0x000000ab005b4202 */ /* 0x000fca0000000f00 */
[----:B------:R3:W-:Y:S03]  /*2780*/  @P4 STG.E desc[UR36][R90.64+0x4], R173 ;  /* 0x000004ad5a004986 */ /* 0x0007e6000c101924 */
[----:B------:R-:W-:Y:S05]  /*2790*/  @!P2 BRA `(.L_x_39) ;  /* 0x000000000004a947 */ /* 0x000fea0003800000 */
[----:B------:R4:W5:Y:S02]  /*27a0*/  LDG.E.LTC128B R166, desc[UR36][R162.64+0x20] ;  /* 0x00002024a2a67981 */ /* 0x000964000c1e1920 */
.L_x_39:
[----:B------:R-:W-:Y:S05]  /*27b0*/  BSYNC B1 ;  /* 0x0000000000017941 */ /* 0x000fea0003800000 */
.L_x_38:
[----:B---3-5:R-:W-:Y:S01]  /*27c0*/  FMUL R91, R166, R155 ;  /* 0x0000009ba65b7220 */ /* 0x028fe20000400000 */
[----:B------:R-:W-:Y:S01]  /*27d0*/  ISETP.GT.AND P3, PT, R0, 0x9, P0 ;  /* 0x000000090000780c */ /* 0x000fe20000764270 */
[----:B------:R-:W-:Y:S02]  /*27e0*/  BSSY B1, `(.L_x_40) ;  /* 0x0000005000017945 */ /* 0x000fe40003800000 */
[----:B------:R-:W-:-:S05]  /*27f0*/  FFMA R91, R92, R154, R91 ;  /* 0x0000009a5c5b7223 */ /* 0x000fca000000005b */
[----:B------:R3:W-:Y:S05]  /*2800*/  @P2 STG.E desc[UR36][R10.64+0x20], R91 ;  /* 0x0000205b0a002986 */ /* 0x0007ea000c101924 */
[----:B------:R-:W-:Y:S05]  /*2810*/  @!P3 BRA `(.L_x_41) ;  /* 0x000000000004b947 */ /* 0x000fea0003800000 */
[----:B------:R0:W5:Y:S02]  /*2820*/  LDG.E.LTC128B R166, desc[UR36][R162.64+0x24] ;  /* 0x00002424a2a67981 */ /* 0x000164000c1e1920 */
.L_x_41:
[----:B------:R-:W-:Y:S05]  /*2830*/  BSYNC B1 ;  /* 0x0000000000017941 */ /* 0x000fea0003800000 */
.L_x_40:
[----:B-----5:R-:W-:Y:S01]  /*2840*/  FMUL R90, R166, R155 ;  /* 0x0000009ba65a7220 */ /* 0x020fe20000400000 */
[----:B------:R-:W-:Y:S01]  /*2850*/  ISETP.GT.AND P2, PT, R0, 0x8, P1 ;  /* 0x000000080000780c */ /* 0x000fe20000f44270 */
[----:B------:R-:W-:Y:S02]  /*2860*/  BSSY B1, `(.L_x_42) ;  /* 0x0000005000017945 */ /* 0x000fe40003800000 */
[----:B------:R-:W-:-:S05]  /*2870*/  FFMA R93, R93, R154, R90 ;  /* 0x0000009a5d5d7223 */ /* 0x000fca000000005a */
[----:B------:R0:W-:Y:S05]  /*2880*/  @P3 STG.E desc[UR36][R10.64+0x24], R93 ;  /* 0x0000245d0a003986 */ /* 0x0001ea000c101924 */
[----:B------:R-:W-:Y:S05]  /*2890*/  @!P2 BRA `(.L_x_43) ;  /* 0x000000000004a947 */ /* 0x000fea0003800000 */
[----:B------:R0:W5:Y:S02]  /*28a0*/  LDG.E.LTC128B R166, desc[UR36][R88.64+0x20] ;  /* 0x0000202458a67981 */ /* 0x000164000c1e1920 */
.L_x_43:
[----:B------:R-:W-:Y:S05]  /*28b0*/  BSYNC B1 ;  /* 0x0000000000017941 */ /* 0x000fea0003800000 */
.L_x_42:
[----:B---3-5:R-:W-:Y:S01]  /*28c0*/  FMUL R91, R166, R155 ;  /* 0x0000009ba65b7220 */ /* 0x028fe20000400000 */
[----:B------:R-:W-:Y:S01]  /*28d0*/  @P2 IMAD.MOV.U32 R90, RZ, RZ, R170 ;  /* 0x000000ffff5a2224 */ /* 0x000fe200078e00aa */
[----:B------:R-:W-:Y:S01]  /*28e0*/  ISETP.GT.AND P3, PT, R0, 0x9, P1 ;  /* 0x000000090000780c */ /* 0x000fe20000f64270 */
[----:B------:R-:W-:Y:S01]  /*28f0*/  BSSY B1, `(.L_x_44) ;  /* 0x0000006000017945 */ /* 0x000fe20003800000 */
[----:B0-----:R-:W-:Y:S01]  /*2900*/  FFMA R93, R94, R154, R91 ;  /* 0x0000009a5e5d7223 */ /* 0x001fe2000000005b */
[----:B------:R-:W-:-:S05]  /*2910*/  @P2 IMAD.MOV.U32 R91, RZ, RZ, R171 ;  /* 0x000000ffff5b2224 */ /* 0x000fca00078e00ab */
[----:B------:R0:W-:Y:S05]  /*2920*/  @P2 STG.E desc[UR36][R90.64+0x20], R93 ;  /* 0x0000205d5a002986 */ /* 0x0001ea000c101924 */
[----:B------:R-:W-:Y:S05]  /*2930*/  @!P3 BRA `(.L_x_45) ;  /* 0x000000000004b947 */ /* 0x000fea0003800000 */
[----:B------:R3:W5:Y:S02]  /*2940*/  LDG.E.LTC128B R166, desc[UR36][R88.64+0x24] ;  /* 0x0000242458a67981 */ /* 0x000764000c1e1920 */
.L_x_45:
[----:B------:R-:W-:Y:S05]  /*2950*/  BSYNC B1 ;  /* 0x0000000000017941 */ /* 0x000fea0003800000 */
.L_x_44:
[----:B0----5:R-:W-:Y:S01]  /*2960*/  FMUL R90, R166, R155 ;  /* 0x0000009ba65a7220 */ /* 0x021fe20000400000 */
[----:B------:R-:W-:Y:S01]  /*2970*/  @P3 IMAD.MOV.U32 R91, RZ, RZ, R171 ;  /* 0x000000ffff5b3224 */ /* 0x000fe200078e00ab */
[----:B------:R-:W-:Y:S01]  /*2980*/  ISETP.GT.AND P2, PT, R0, 0x10, P0 ;  /* 0x000000100000780c */ /* 0x000fe20000744270 */
[----:B------:R-:W-:Y:S01]  /*2990*/  BSSY B1, `(.L_x_46) ;  /* 0x0000006000017945 */ /* 0x000fe20003800000 */
[----:B------:R-:W-:Y:S01]  /*29a0*/  FFMA R95, R95, R154, R90 ;  /* 0x0000009a5f5f7223 */ /* 0x000fe2000000005a */
[----:B------:R-:W-:-:S05]  /*29b0*/  @P3 MOV R90, R170 ;  /* 0x000000aa005a3202 */ /* 0x000fca0000000f00 */
[----:B------:R0:W-:Y:S05]  /*29c0*/  @P3 STG.E desc[UR36][R90.64+0x24], R95 ;  /* 0x0000245f5a003986 */ /* 0x0001ea000c101924 */
[----:B------:R-:W-:Y:S05]  /*29d0*/  @!P2 BRA `(.L_x_47) ;  /* 0x000000000004a947 */ /* 0x000fea0003800000 */
[----:B------:R0:W5:Y:S02]  /*29e0*/  LDG.E.LTC128B R166, desc[UR36][R162.64+0x40] ;  /* 0x00004024a2a67981 */ /* 0x000164000c1e1920 */
.L_x_47:
[----:B------:R-:W-:Y:S05]  /*29f0*/  BSYNC B1 ;  /* 0x0000000000017941 */ /* 0x000fea0003800000 */
.L_x_46:
[----:B0----5:R-:W-:Y:S01]  /*2a00*/  FMUL R91, R166, R155 ;  /* 0x0000009ba65b7220 */ /* 0x021fe20000400000 */
[----:B------:R-:W-:Y:S01]  /*2a10*/  ISETP.GT.AND P3, PT, R0, 0x11, P0 ;  /* 0x000000110000780c */ /* 0x000fe20000764270 */
[----:B------:R-:W-:Y:S02]  /*2a20*/  BSSY B1, `(.L_x_48) ;  /* 0x0000005000017945 */ /* 0x000fe40003800000 */
[----:B------:R-:W-:-:S05]  /*2a30*/  FFMA R91, R96, R154, R91 ;  /* 0x0000009a605b7223 */ /* 0x000fca000000005b */
[----:B------:R0:W-:Y:S05]  /*2a40*/  @P2 STG.E desc[UR36][R10.64+0x40], R91 ;  /* 0x0000405b0a002986 */ /* 0x0001ea000c101924 */
[----:B------:R-:W-:Y:S05]  /*2a50*/  @!P3 BRA `(.L_x_49) ;  /* 0x000000000004b947 */ /* 0x000fea0003800000 */
[----:B------:R0:W5:Y:S02]  /*2a60*/  LDG.E.LTC128B R166, desc[UR36][R162.64+0x44] ;  /* 0x00004424a2a67981 */ /* 0x000164000c1e1920 */
.L_x_49:
[----:B------:R-:W-:Y:S05]  /*2a70*/  BSYNC B1 ;  /* 0x0000000000017941 */ /* 0x000fea0003800000 */
.L_x_48:
[----:B-----5:R-:W-:Y:S01]  /*2a80*/  FMUL R90, R166, R155 ;  /* 0x0000009ba65a7220 */ /* 0x020fe20000400000 */
[----:B------:R-:W-:Y:S01]  /*2a90*/  ISETP.GT.AND P2, PT, R0, 0x10, P1 ;  /* 0x000000100000780c */ /* 0x000fe20000f44270 */
[----:B------:R-:W-:Y:S02]  /*2aa0*/  BSSY B1, `(.L_x_50) ;  /* 0x0000005000017945 */ /* 0x000fe40003800000 */
[----:B------:R-:W-:-:S05]  /*2ab0*/  FFMA R97, R97, R154, R90 ;  /* 0x0000009a61617223 */ /* 0x000fca000000005a */
[----:B------:R0:W-:Y:S05]  /*2ac0*/  @P3 STG.E desc[UR36][R10.64+0x44], R97 ;  /* 0x000044610a003986 */ /* 0x0001ea000c101924 */
[----:B------:R-:W-:Y:S05]  /*2ad0*/  @!P2 BRA `(.L_x_51) ;  /* 0x000000000004a947 */ /* 0x000fea0003800000 */
[----:B------:R0:W5:Y:S02]  /*2ae0*/  LDG.E.LTC128B R166, desc[UR36][R88.64+0x40] ;  /* 0x0000402458a67981 */ /* 0x000164000c1e1920 */
.L_x_51:
[----:B------:R-:W-:Y:S05]  /*2af0*/  BSYNC B1 ;  /* 0x0000000000017941 */ /* 0x000fea0003800000 */
.L_x_50:
        /* <DEDUP_REMOVED lines=9> */
.L_x_53:
[----:B------:R-:W-:Y:S05]  /*2b90*/  BSYNC B1 ;  /* 0x0000000000017941 */ /* 0x000fea0003800000 */
.L_x_52:
[----:B0----5:R-:W-:Y:S01]  /*2ba0*/  FMUL R90, R166, R155 ;  /* 0x0000009ba65a7220 */ /* 0x021fe20000400000 */
[----:B------:R-:W-:Y:S01]  /*2bb0*/  @P3 IMAD.MOV.U32 R91, RZ, RZ, R171 ;  /* 0x000000ffff5b3224 */ /* 0x000fe200078e00ab */
[----:B------:R-:W-:Y:S01]  /*2bc0*/  ISETP.GT.AND P2, PT, R0, 0x18, P0 ;  /* 0x000000180000780c */ /* 0x000fe20000744270 */
[----:B------:R-:W-:Y:S01]  /*2bd0*/  BSSY B1, `(.L_x_54) ;  /* 0x0000006000017945 */ /* 0x000fe20003800000 */
[----:B------:R-:W-:Y:S01]  /*2be0*/  FFMA R99, R99, R154, R90 ;  /* 0x0000009a63637223 */ /* 0x000fe2000000005a */
[----:B------:R-:W-:-:S05]  /*2bf0*/  @P3 IMAD.MOV.U32 R90, RZ, RZ, R170 ;  /* 0x000000ffff5a3224 */ /* 0x000fca00078e00aa */
[----:B------:R0:W-:Y:S05]  /*2c00*/  @P3 STG.E desc[UR36][R90.64+0x44], R99 ;  /* 0x000044635a003986 */ /* 0x0001ea000c101924 */
[----:B------:R-:W-:Y:S05]  /*2c10*/  @!P2 BRA `(.L_x_55) ;  /* 0x000000000004a947 */ /* 0x000fea0003800000 */
[----:B------:R0:W5:Y:S02]  /*2c20*/  LDG.E.LTC128B R166, desc[UR36][R162.64+0x60] ;  /* 0x00006024a2a67981 */ /* 0x000164000c1e1920 */
.L_x_55:
[----:B------:R-:W-:Y:S05]  /*2c30*/  BSYNC B1 ;  /* 0x0000000000017941 */ /* 0x000fea0003800000 */
.L_x_54:
[----:B0----5:R-:W-:Y:S01]  /*2c40*/  FMUL R91, R166, R155 ;  /* 0x0000009ba65b7220 */ /* 0x021fe20000400000 */
[----:B------:R-:W-:Y:S01]  /*2c50*/  ISETP.GT.AND P3, PT, R0, 0x19, P0 ;  /* 0x000000190000780c */ /* 0x000fe20000764270 */
[----:B------:R-:W-:Y:S02]  /*2c60*/  BSSY B1, `(.L_x_56) ;  /* 0x0000005000017945 */ /* 0x000fe40003800000 */
[----:B------:R-:W-:-:S05]  /*2c70*/  FFMA R91, R100, R154, R91 ;  /* 0x0000009a645b7223 */ /* 0x000fca000000005b */
[----:B------:R0:W-:Y:S05]  /*2c80*/  @P2 STG.E desc[UR36][R10.64+0x60], R91 ;  /* 0x0000605b0a002986 */ /* 0x0001ea000c101924 */
[----:B------:R-:W-:Y:S05]  /*2c90*/  @!P3 BRA `(.L_x_57) ;  /* 0x000000000004b947 */ /* 0x000fea0003800000 */
[----:B------:R0:W5:Y:S02]  /*2ca0*/  LDG.E.LTC128B R166, desc[UR36][R162.64+0x64] ;  /* 0x00006424a2a67981 */ /* 0x000164000c1e1920 */
.L_x_57:
[----:B------:R-:W-:Y:S05]  /*2cb0*/  BSYNC B1 ;  /* 0x0000000000017941 */ /* 0x000fea0003800000 */
.L_x_56:
[----:B-----5:R-:W-:Y:S01]  /*2cc0*/  FMUL R90, R166, R155 ;  /* 0x0000009ba65a7220 */ /* 0x020fe20000400000 */
[----:B------:R-:W-:Y:S01]  /*2cd0*/  ISETP.GT.AND P2, PT, R0, 0x18, P1 ;  /* 0x000000180000780c */ /* 0x000fe20000f44270 */
[----:B------:R-:W-:Y:S02]  /*2ce0*/  BSSY B1, `(.L_x_58) ;  /* 0x0000005000017945 */ /* 0x000fe40003800000 */
[----:B------:R-:W-:-:S05]  /*2cf0*/  FFMA R101, R101, R154, R90 ;  /* 0x0000009a65657223 */ /* 0x000fca000000005a */
[----:B------:R0:W-:Y:S05]  /*2d00*/  @P3 STG.E desc[UR36][R10.64+0x64], R101 ;  /* 0x000064650a003986 */ /* 0x0001ea000c101924 */
[----:B------:R-:W-:Y:S05]  /*2d10*/  @!P2 BRA `(.L_x_59) ;  /* 0x000000000004a947 */ /* 0x000fea0003800000 */
[----:B------:R0:W5:Y:S02]  /*2d20*/  LDG.E.LTC128B R166, desc[UR36][R88.64+0x60] ;  /* 0x0000602458a67981 */ /* 0x000164000c1e1920 */
.L_x_59:
[----:B------:R-:W-:Y:S05]  /*2d30*/  BSYNC B1 ;  /* 0x0000000000017941 */ /* 0x000fea0003800000 */
.L_x_58:
[----:B0----5:R-:W-:Y:S01]  /*2d40*/  FMUL R91, R166, R155 ;  /* 0x0000009ba65b7220 */ /* 0x021fe20000400000 */
[----:B------:R-:W-:Y:S01]  /*2d50*/  @P2 MOV R90, R170 ;  /* 0x000000aa005a2202 */ /* 0x000fe20000000f00 */
[----:B------:R-:W-:Y:S01]  /*2d60*/  BSSY B1, `(.L_x_60) ;  /* 0x0000007000017945 */ /* 0x000fe20003800000 */
[----:B------:R-:W-:Y:S01]  /*2d70*/  ISETP.GT.AND P3, PT, R0, 0x19, P1 ;  /* 0x000000190000780c */ /* 0x000fe20000f64270 */
[----:B------:R-:W-:Y:S01]  /*2d80*/  FFMA R93, R102, R154, R91 ;  /* 0x0000009a665d7223 */ /* 0x000fe2000000005b */
[----:B------:R-:W-:-:S05]  /*2d90*/  @P2 IMAD.MOV.U32 R91, RZ, RZ, R171 ;  /* 0x000000ffff5b2224 */ /* 0x000fca00078e00ab */
[----:B------:R0:W-:Y:S06]  /*2da0*/  @P2 STG.E desc[UR36][R90.64+0x60], R93 ;  /* 0x0000605d5a002986 */ /* 0x0001ec000c101924 */
[----:B------:R-:W-:Y:S05]  /*2db0*/  @!P3 BRA `(.L_x_61) ;  /* 0x000000000004b947 */ /* 0x000fea0003800000 */
[----:B------:R0:W5:Y:S02]  /*2dc0*/  LDG.E.LTC128B R166, desc[UR36][R88.64+0x64] ;  /* 0x0000642458a67981 */ /* 0x000164000c1e1920 */
.L_x_61:
[----:B------:R-:W-:Y:S05]  /*2dd0*/  BSYNC B1 ;  /* 0x0000000000017941 */ /* 0x000fea0003800000 */
.L_x_60:
        /* <DEDUP_REMOVED lines=9> */
.L_x_63:
[----:B------:R-:W-:Y:S05]  /*2e70*/  BSYNC B1 ;  /* 0x0000000000017941 */ /* 0x000fea0003800000 */
.L_x_62:
[----:B0----5:R-:W-:Y:S01]  /*2e80*/  FMUL R91, R166, R155 ;  /* 0x0000009ba65b7220 */ /* 0x021fe20000400000 */
[----:B------:R-:W-:Y:S01]  /*2e90*/  ISETP.GT.AND P3, PT, R0, 0x21, P0 ;  /* 0x000000210000780c */ /* 0x000fe20000764270 */
[----:B------:R-:W-:Y:S02]  /*2ea0*/  BSSY B1, `(.L_x_64) ;  /* 0x0000005000017945 */ /* 0x000fe40003800000 */
[----:B------:R-:W-:-:S05]  /*2eb0*/  FFMA R91, R104, R154, R91 ;  /* 0x0000009a685b7223 */ /* 0x000fca000000005b */
[----:B------:R0:W-:Y:S05]  /*2ec0*/  @P2 STG.E desc[UR36][R10.64+0x80], R91 ;  /* 0x0000805b0a002986 */ /* 0x0001ea000c101924 */
[----:B------:R-:W-:Y:S05]  /*2ed0*/  @!P3 BRA `(.L_x_65) ;  /* 0x000000000004b947 */ /* 0x000fea0003800000 */
[----:B------:R0:W5:Y:S02]  /*2ee0*/  LDG.E.LTC128B R166, desc[UR36][R162.64+0x84] ;  /* 0x00008424a2a67981 */ /* 0x000164000c1e1920 */
.L_x_65:
[----:B------:R-:W-:Y:S05]  /*2ef0*/  BSYNC B1 ;  /* 0x0000000000017941 */ /* 0x000fea0003800000 */
.L_x_64:
[----:B-----5:R-:W-:Y:S01]  /*2f00*/  FMUL R90, R166, R155 ;  /* 0x0000009ba65a7220 */ /* 0x020fe20000400000 */
[----:B------:R-:W-:Y:S01]  /*2f10*/  ISETP.GT.AND P2, PT, R0, 0x20, P1 ;  /* 0x000000200000780c */ /* 0x000fe20000f44270 */
[----:B------:R-:W-:Y:S02]  /*2f20*/  BSSY B1, `(.L_x_66) ;  /* 0x0000005000017945 */ /* 0x000fe40003800000 */
[----:B------:R-:W-:-:S05]  /*2f30*/  FFMA R105, R105, R154, R90 ;  /* 0x0000009a69697223 */ /* 0x000fca000000005a */
[----:B------:R0:W-:Y:S05]  /*2f40*/  @P3 STG.E desc[UR36][R10.64+0x84], R105 ;  /* 0x000084690a003986 */ /* 0x0001ea000c101924 */
[----:B------:R-:W-:Y:S05]  /*2f50*/  @!P2 BRA `(.L_x_67) ;  /* 0x000000000004a947 */ /* 0x000fea0003800000 */
[----:B------:R0:W5:Y:S02]  /*2f60*/  LDG.E.LTC128B R166, desc[UR36][R88.64+0x80] ;  /* 0x0000802458a67981 */ /* 0x000164000c1e1920 */
.L_x_67:
[----:B------:R-:W-:Y:S05]  /*2f70*/  BSYNC B1 ;  /* 0x0000000000017941 */ /* 0x000fea0003800000 */
.L_x_66:
        /* <DEDUP_REMOVED lines=9> */
.L_x_69:
[----:B------:R-:W-:Y:S05]  /*3010*/  BSYNC B1 ;  /* 0x0000000000017941 */ /* 0x000fea0003800000 */
.L_x_68:
        /* <DEDUP_REMOVED lines=9> */
.L_x_71:
[----:B------:R-:W-:Y:S05]  /*30b0*/  BSYNC B1 ;  /* 0x0000000000017941 */ /* 0x000fea0003800000 */
.L_x_70:
[----:B0----5:R-:W-:Y:S01]  /*30c0*/  FMUL R91, R166, R155 ;  /* 0x0000009ba65b7220 */ /* 0x021fe20000400000 */
[----:B------:R-:W-:Y:S01]  /*30d0*/  ISETP.GT.AND P3, PT, R0, 0x29, P0 ;  /* 0x000000290000780c */ /* 0x000fe20000764270 */
[----:B------:R-:W-:Y:S02]  /*30e0*/  BSSY B1, `(.L_x_72) ;  /* 0x0000005000017945 */ /* 0x000fe40003800000 */
[----:B------:R-:W-:-:S05]  /*30f0*/  FFMA R91, R108, R154, R91 ;  /* 0x0000009a6c5b7223 */ /* 0x000fca000000005b */
[----:B------:R0:W-:Y:S05]  /*3100*/  @P2 STG.E desc[UR36][R10.64+0xa0], R91 ;  /* 0x0000a05b0a002986 */ /* 0x0001ea000c101924 */
[----:B------:R-:W-:Y:S05]  /*3110*/  @!P3 BRA `(.L_x_73) ;  /* 0x000000000004b947 */ /* 0x000fea0003800000 */
[----:B------:R0:W5:Y:S02]  /*3120*/  LDG.E.LTC128B R166, desc[UR36][R162.64+0xa4] ;  /* 0x0000a424a2a67981 */ /* 0x000164000c1e1920 */
.L_x_73:
[----:B------:R-:W-:Y:S05]  /*3130*/  BSYNC B1 ;  /* 0x0000000000017941 */ /* 0x000fea0003800000 */
.L_x_72:
[----:B-----5:R-:W-:Y:S01]  /*3140*/  FMUL R90, R166, R155 ;  /* 0x0000009ba65a7220 */ /* 0x020fe20000400000 */
[----:B------:R-:W-:Y:S01]  /*3150*/  ISETP.GT.AND P2, PT, R0, 0x28, P1 ;  /* 0x000000280000780c */ /* 0x000fe20000f44270 */
[----:B------:R-:W-:Y:S02]  /*3160*/  BSSY B1, `(.L_x_74) ;  /* 0x0000005000017945 */ /* 0x000fe40003800000 */
[----:B------:R-:W-:-:S05]  /*3170*/  FFMA R109, R109, R154, R90 ;  /* 0x0000009a6d6d7223 */ /* 0x000fca000000005a */
[----:B------:R0:W-:Y:S05]  /*3180*/  @P3 STG.E desc[UR36][R10.64+0xa4], R109 ;  /* 0x0000a46d0a003986 */ /* 0x0001ea000c101924 */
[----:B------:R-:W-:Y:S05]  /*3190*/  @!P2 BRA `(.L_x_75) ;  /* 0x000000000004a947 */ /* 0x000fea0003800000 */
[----:B------:R0:W5:Y:S02]  /*31a0*/  LDG.E.LTC128B R166, desc[UR36][R88.64+0xa0] ;  /* 0x0000a02458a67981 */ /* 0x000164000c1e1920 */
.L_x_75:
[----:B------:R-:W-:Y:S05]  /*31b0*/  BSYNC B1 ;  /* 0x0000000000017941 */ /* 0x000fea0003800000 */
.L_x_74:
        /* <DEDUP_REMOVED lines=9> */
.L_x_77:
[----:B------:R-:W-:Y:S05]  /*3250*/  BSYNC B1 ;  /* 0x0000000000017941 */ /* 0x000fea0003800000 */
.L_x_76:
        /* <DEDUP_REMOVED lines=9> */
.L_x_79:
[----:B------:R-:W-:Y:S05]  /*32f0*/  BSYNC B1 ;  /* 0x0000000000017941 */ /* 0x000fea0003800000 */
.L_x_78:
[----:B0----5:R-:W-:Y:S01]  /*3300*/  FMUL R91, R166, R155 ;  /* 0x0000009ba65b7220 */ /* 0x021fe20000400000 */
[----:B------:R-:W-:Y:S01]  /*3310*/  ISETP.GT.AND P3, PT, R0, 0x31, P0 ;  /* 0x000000310000780c */ /* 0x000fe20000764270 */
[----:B------:R-:W-:Y:S02]  /*3320*/  BSSY B1, `(.L_x_80) ;  /* 0x0000005000017945 */ /* 0x000fe40003800000 */
[----:B------:R-:W-:-:S05]  /*3330*/  FFMA R91, R112, R154, R91 ;  /* 0x0000009a705b7223 */ /* 0x000fca000000005b */
[----:B------:R0:W-:Y:S05]  /*3340*/  @P2 STG.E desc[UR36][R10.64+0xc0], R91 ;  /* 0x0000c05b0a002986 */ /* 0x0001ea000c101924 */
[----:B------:R-:W-:Y:S05]  /*3350*/  @!P3 BRA `(.L_x_81) ;  /* 0x000000000004b947 */ /* 0x000fea0003800000 */
[----:B------:R0:W5:Y:S02]  /*3360*/  LDG.E.LTC128B R166, desc[UR36][R162.64+0xc4] ;  /* 0x0000c424a2a67981 */ /* 0x000164000c1e1920 */
.L_x_81:
[----:B------:R-:W-:Y:S05]  /*3370*/  BSYNC B1 ;  /* 0x0000000000017941 */ /* 0x000fea0003800000 */
.L_x_80:
[----:B-----5:R-:W-:Y:S01]  /*3380*/  FMUL R90, R166, R155 ;  /* 0x0000009ba65a7220 */ /* 0x020fe20000400000 */
[----:B------:R-:W-:Y:S01]  /*3390*/  ISETP.GT.AND P2, PT, R0, 0x30, P1 ;  /* 0x000000300000780c */ /* 0x000fe20000f44270 */
[----:B------:R-:W-:Y:S02]  /*33a0*/  BSSY B1, `(.L_x_82) ;  /* 0x0000005000017945 */ /* 0x000fe40003800000 */
[----:B------:R-:W-:-:S05]  /*33b0*/  FFMA R113, R113, R154, R90 ;  /* 0x0000009a71717223 */ /* 0x000fca000000005a */
[----:B------:R0:W-:Y:S05]  /*33c0*/  @P3 STG.E desc[UR36][R10.64+0xc4], R113 ;  /* 0x0000c4710a003986 */ /* 0x0001ea000c101924 */
[----:B------:R-:W-:Y:S05]  /*33d0*/  @!P2 BRA `(.L_x_83) ;  /* 0x000000000004a947 */ /* 0x000fea0003800000 */
[----:B------:R0:W5:Y:S02]  /*33e0*/  LDG.E.LTC128B R166, desc[UR36][R88.64+0xc0] ;  /* 0x0000c02458a67981 */ /* 0x000164000c1e1920 */
.L_x_83:
[----:B------:R-:W-:Y:S05]  /*33f0*/  BSYNC B1 ;  /* 0x0000000000017941 */ /* 0x000fea0003800000 */
.L_x_82:
        /* <DEDUP_REMOVED lines=9> */
.L_x_85:
[----:B------:R-:W-:Y:S05]  /*3490*/  BSYNC B1 ;  /* 0x0000000000017941 */ /* 0x000fea0003800000 */
.L_x_84:
        /* <DEDUP_REMOVED lines=9> */
.L_x_87:
[----:B------:R-:W-:Y:S05]  /*3530*/  BSYNC B1 ;  /* 0x0000000000017941 */ /* 0x000fea0003800000 */
.L_x_86:
[----:B0----5:R-:W-:Y:S01]  /*3540*/  FMUL R91, R166, R155 ;  /* 0x0000009ba65b7220 */ /* 0x021fe20000400000 */
[----:B------:R-:W-:Y:S01]  /*3550*/  ISETP.GT.AND P3, PT, R0, 0x39, P0 ;  /* 0x000000390000780c */ /* 0x000fe20000764270 */
[----:B------:R-:W-:Y:S02]  /*3560*/  BSSY B1, `(.L_x_88) ;  /* 0x0000005000017945 */ /* 0x000fe40003800000 */
[----:B------:R-:W-:-:S05]  /*3570*/  FFMA R91, R116, R154, R91 ;  /* 0x0000009a745b7223 */ /* 0x000fca000000005b */
[----:B------:R0:W-:Y:S05]  /*3580*/  @P2 STG.E desc[UR36][R10.64+0xe0], R91 ;  /* 0x0000e05b0a002986 */ /* 0x0001ea000c101924 */
[----:B------:R-:W-:Y:S05]  /*3590*/  @!P3 BRA `(.L_x_89) ;  /* 0x000000000004b947 */ /* 0x000fea0003800000 */
[----:B------:R0:W5:Y:S02]  /*35a0*/  LDG.E.LTC128B R166, desc[UR36][R162.64+0xe4] ;  /* 0x0000e424a2a67981 */ /* 0x000164000c1e1920 */
.L_x_89:
[----:B------:R-:W-:Y:S05]  /*35b0*/  BSYNC B1 ;  /* 0x0000000000017941 */ /* 0x000fea0003800000 */
.L_x_88:
[----:B-----5:R-:W-:Y:S01]  /*35c0*/  FMUL R90, R166, R155 ;  /* 0x0000009ba65a7220 */ /* 0x020fe20000400000 */
[----:B------:R-:W-:Y:S01]  /*35d0*/  ISETP.GT.AND P2, PT, R0, 0x38, P1 ;  /* 0x000000380000780c */ /* 0x000fe20000f44270 */
[----:B------:R-:W-:Y:S02]  /*35e0*/  BSSY B1, `(.L_x_90) ;  /* 0x0000005000017945 */ /* 0x000fe40003800000 */
[----:B------:R-:W-:-:S05]  /*35f0*/  FFMA R117, R117, R154, R90 ;  /* 0x0000009a75757223 */ /* 0x000fca000000005a */
[----:B------:R0:W-:Y:S05]  /*3600*/  @P3 STG.E desc[UR36][R10.64+0xe4], R117 ;  /* 0x0000e4750a003986 */ /* 0x0001ea000c101924 */
[----:B------:R-:W-:Y:S05]  /*3610*/  @!P2 BRA `(.L_x_91) ;  /* 0x000000000004a947 */ /* 0x000fea0003800000 */
[----:B------:R0:W5:Y:S02]  /*3620*/  LDG.E.LTC128B R166, desc[UR36][R88.64+0xe0] ;  /* 0x0000e02458a67981 */ /* 0x000164000c1e1920 */
.L_x_91:
[----:B------:R-:W-:Y:S05]  /*3630*/  BSYNC B1 ;  /* 0x0000000000017941 */ /* 0x000fea0003800000 */
.L_x_90:
        /* <DEDUP_REMOVED lines=9> */
.L_x_93:
[----:B------:R-:W-:Y:S05]  /*36d0*/  BSYNC B1 ;  /* 0x0000000000017941 */ /* 0x000fea0003800000 */
.L_x_92:
        /* <DEDUP_REMOVED lines=9> */
.L_x_95:
[----:B------:R-:W-:Y:S05]  /*3770*/  BSYNC B1 ;  /* 0x0000000000017941 */ /* 0x000fea0003800000 */
.L_x_94:
[----:B0----5:R-:W-:Y:S01]  /*3780*/  FMUL R91, R166, R155 ;  /* 0x0000009ba65b7220 */ /* 0x021fe20000400000 */
[----:B------:R-:W-:Y:S01]  /*3790*/  ISETP.GT.AND P3, PT, R0, 0x41, P0 ;  /* 0x000000410000780c */ /* 0x000fe20000764270 */
[----:B------:R-:W-:Y:S02]  /*37a0*/  BSSY B1, `(.L_x_96) ;  /* 0x0000005000017945 */ /* 0x000fe40003800000 */
[----:B------:R-:W-:-:S05]  /*37b0*/  FFMA R91, R120, R154, R91 ;  /* 0x0000009a785b7223 */ /* 0x000fca000000005b */
[----:B------:R0:W-:Y:S05]  /*37c0*/  @P2 STG.E desc[UR36][R10.64+0x100], R91 ;  /* 0x0001005b0a002986 */ /* 0x0001ea000c101924 */
[----:B------:R-:W-:Y:S05]  /*37d0*/  @!P3 BRA `(.L_x_97) ;  /* 0x000000000004b947 */ /* 0x000fea0003800000 */
[----:B------:R0:W5:Y:S02]  /*37e0*/  LDG.E.LTC128B R166, desc[UR36][R162.64+0x104] ;  /* 0x00010424a2a67981 */ /* 0x000164000c1e1920 */
.L_x_97:
[----:B------:R-:W-:Y:S05]  /*37f0*/  BSYNC B1 ;  /* 0x0000000000017941 */ /* 0x000fea0003800000 */
.L_x_96:
[----:B-----5:R-:W-:Y:S01]  /*3800*/  FMUL R90, R166, R155 ;  /* 0x0000009ba65a7220 */ /* 0x020fe20000400000 */
[----:B------:R-:W-:Y:S01]  /*3810*/  ISETP.GT.AND P2, PT, R0, 0x40, P1 ;  /* 0x000000400000780c */ /* 0x000fe20000f44270 */
[----:B------:R-:W-:Y:S02]  /*3820*/  BSSY B1, `(.L_x_98) ;  /* 0x0000005000017945 */ /* 0x000fe40003800000 */
[----:B------:R-:W-:-:S05]  /*3830*/  FFMA R121, R121, R154, R90 ;  /* 0x0000009a79797223 */ /* 0x000fca000000005a */
[----:B------:R0:W-:Y:S05]  /*3840*/  @P3 STG.E desc[UR36][R10.64+0x104], R121 ;  /* 0x000104790a003986 */ /* 0x0001ea000c101924 */
[----:B------:R-:W-:Y:S05]  /*3850*/  @!P2 BRA `(.L_x_99) ;  /* 0x000000000004a947 */ /* 0x000fea0003800000 */
[----:B------:R0:W5:Y:S02]  /*3860*/  LDG.E.LTC128B R166, desc[UR36][R88.64+0x100] ;  /* 0x0001002458a67981 */ /* 0x000164000c1e1920 */
.L_x_99:
[----:B------:R-:W-:Y:S05]  /*3870*/  BSYNC B1 ;  /* 0x0000000000017941 */ /* 0x000fea0003800000 */
.L_x_98:
        /* <DEDUP_REMOVED lines=9> */
.L_x_101:
[----:B------:R-:W-:Y:S05]  /*3910*/  BSYNC B1 ;  /* 0x0000000000017941 */ /* 0x000fea0003800000 */
.L_x_100:
        /* <DEDUP_REMOVED lines=9> */
.L_x_103:
[----:B------:R-:W-:Y:S05]  /*39b0*/  BSYNC B1 ;  /* 0x0000000000017941 */ /* 0x000fea0003800000 */
.L_x_102:
[----:B0----5:R-:W-:Y:S01]  /*39c0*/  FMUL R91, R166, R155 ;  /* 0x0000009ba65b7220 */ /* 0x021fe20000400000 */
[----:B------:R-:W-:Y:S01]  /*39d0*/  ISETP.GT.AND P3, PT, R0, 0x49, P0 ;  /* 0x000000490000780c */ /* 0x000fe20000764270 */
[----:B------:R-:W-:Y:S02]  /*39e0*/  BSSY B1, `(.L_x_104) ;  /* 0x0000005000017945 */ /* 0x000fe40003800000 */
[----:B------:R-:W-:-:S05]  /*39f0*/  FFMA R91, R124, R154, R91 ;  /* 0x0000009a7c5b7223 */ /* 0x000fca000000005b */
[----:B------:R0:W-:Y:S05]  /*3a00*/  @P2 STG.E desc[UR36][R10.64+0x120], R91 ;  /* 0x0001205b0a002986 */ /* 0x0001ea000c101924 */
[----:B------:R-:W-:Y:S05]  /*3a10*/  @!P3 BRA `(.L_x_105) ;  /* 0x000000000004b947 */ /* 0x000fea0003800000 */
[----:B------:R0:W5:Y:S02]  /*3a20*/  LDG.E.LTC128B R166, desc[UR36][R162.64+0x124] ;  /* 0x00012424a2a67981 */ /* 0x000164000c1e1920 */
.L_x_105:
[----:B------:R-:W-:Y:S05]  /*3a30*/  BSYNC B1 ;  /* 0x0000000000017941 */ /* 0x000fea0003800000 */
.L_x_104:
[----:B-----5:R-:W-:Y:S01]  /*3a40*/  FMUL R90, R166, R155 ;  /* 0x0000009ba65a7220 */ /* 0x020fe20000400000 */
[----:B------:R-:W-:Y:S01]  /*3a50*/  ISETP.GT.AND P2, PT, R0, 0x48, P1 ;  /* 0x000000480000780c */ /* 0x000fe20000f44270 */
[----:B------:R-:W-:Y:S02]  /*3a60*/  BSSY B1, `(.L_x_106) ;  /* 0x0000005000017945 */ /* 0x000fe40003800000 */
[----:B------:R-:W-:-:S05]  /*3a70*/  FFMA R125, R125, R154, R90 ;  /* 0x0000009a7d7d7223 */ /* 0x000fca000000005a */
[----:B------:R0:W-:Y:S05]  /*3a80*/  @P3 STG.E desc[UR36][R10.64+0x124], R125 ;  /* 0x0001247d0a003986 */ /* 0x0001ea000c101924 */
[----:B------:R-:W-:Y:S05]  /*3a90*/  @!P2 BRA `(.L_x_107) ;  /* 0x000000000004a947 */ /* 0x000fea0003800000 */
[----:B------:R0:W5:Y:S02]  /*3aa0*/  LDG.E.LTC128B R166, desc[UR36][R88.64+0x120] ;  /* 0x0001202458a67981 */ /* 0x000164000c1e1920 */
.L_x_107:
[----:B------:R-:W-:Y:S05]  /*3ab0*/  BSYNC B1 ;  /* 0x0000000000017941 */ /* 0x000fea0003800000 */
.L_x_106:
        /* <DEDUP_REMOVED lines=9> */
.L_x_109:
[----:B------:R-:W-:Y:S05]  /*3b50*/  BSYNC B1 ;  /* 0x0000000000017941 */ /* 0x000fea0003800000 */
.L_x_108:
        /* <DEDUP_REMOVED lines=9> */
.L_x_111:
[----:B------:R-:W-:Y:S05]  /*3bf0*/  BSYNC B1 ;  /* 0x0000000000017941 */ /* 0x000fea0003800000 */
.L_x_110:
[----:B0----5:R-:W-:Y:S01]  /*3c00*/  FMUL R91, R166, R155 ;  /* 0x0000009ba65b7220 */ /* 0x021fe20000400000 */
[----:B------:R-:W-:Y:S01]  /*3c10*/  ISETP.GT.AND P3, PT, R0, 0x51, P0 ;  /* 0x000000510000780c */ /* 0x000fe20000764270 */
[----:B------:R-:W-:Y:S02]  /*3c20*/  BSSY B1, `(.L_x_112) ;  /* 0x0000005000017945 */ /* 0x000fe40003800000 */
[----:B------:R-:W-:-:S05]  /*3c30*/  FFMA R91, R128, R154, R91 ;  /* 0x0000009a805b7223 */ /* 0x000fca000000005b */
[----:B------:R0:W-:Y:S05]  /*3c40*/  @P2 STG.E desc[UR36][R10.64+0x140], R91 ;  /* 0x0001405b0a002986 */ /* 0x0001ea000c101924 */
[----:B------:R-:W-:Y:S05]  /*3c50*/  @!P3 BRA `(.L_x_113) ;  /* 0x000000000004b947 */ /* 0x000fea0003800000 */
[----:B------:R0:W5:Y:S02]  /*3c60*/  LDG.E.LTC128B R166, desc[UR36][R162.64+0x144] ;  /* 0x00014424a2a67981 */ /* 0x000164000c1e1920 */
.L_x_113:
[----:B------:R-:W-:Y:S05]  /*3c70*/  BSYNC B1 ;  /* 0x0000000000017941 */ /* 0x000fea0003800000 */
.L_x_112:
[----:B-----5:R-:W-:Y:S01]  /*3c80*/  FMUL R90, R166, R155 ;  /* 0x0000009ba65a7220 */ /* 0x020fe20000400000 */
[----:B------:R-:W-:Y:S01]  /*3c90*/  ISETP.GT.AND P2, PT, R0, 0x50, P1 ;  /* 0x000000500000780c */ /* 0x000fe20000f44270 */
[----:B------:R-:W-:Y:S02]  /*3ca0*/  BSSY B1, `(.L_x_114) ;  /* 0x0000005000017945 */ /* 0x000fe40003800000 */
[----:B------:R-:W-:-:S05]  /*3cb0*/  FFMA R129, R129, R154, R90 ;  /* 0x0000009a81817223 */ /* 0x000fca000000005a */
[----:B------:R0:W-:Y:S05]  /*3cc0*/  @P3 STG.E desc[UR36][R10.64+0x144], R129 ;  /* 0x000144810a003986 */ /* 0x0001ea000c101924 */
[----:B------:R-:W-:Y:S05]  /*3cd0*/  @!P2 BRA `(.L_x_115) ;  /* 0x000000000004a947 */ /* 0x000fea0003800000 */
[----:B------:R0:W5:Y:S02]  /*3ce0*/  LDG.E.LTC128B R166, desc[UR36][R88.64+0x140] ;  /* 0x0001402458a67981 */ /* 0x000164000c1e1920 */
.L_x_115:
[----:B------:R-:W-:Y:S05]  /*3cf0*/  BSYNC B1 ;  /* 0x0000000000017941 */ /* 0x000fea0003800000 */
.L_x_114:
        /* <DEDUP_REMOVED lines=9> */
.L_x_117:
[----:B------:R-:W-:Y:S05]  /*3d90*/  BSYNC B1 ;  /* 0x0000000000017941 */ /* 0x000fea0003800000 */
.L_x_116:
        /* <DEDUP_REMOVED lines=9> */
.L_x_119:
[----:B------:R-:W-:Y:S05]  /*3e30*/  BSYNC B1 ;  /* 0x0000000000017941 */ /* 0x000fea0003800000 */
.L_x_118:
[----:B0----5:R-:W-:Y:S01]  /*3e40*/  FMUL R91, R166, R155 ;  /* 0x0000009ba65b7220 */ /* 0x021fe20000400000 */
[----:B------:R-:W-:Y:S01]  /*3e50*/  ISETP.GT.AND P3, PT, R0, 0x59, P0 ;  /* 0x000000590000780c */ /* 0x000fe20000764270 */
[----:B------:R-:W-:Y:S02]  /*3e60*/  BSSY B1, `(.L_x_120) ;  /* 0x0000005000017945 */ /* 0x000fe40003800000 */
[----:B------:R-:W-:-:S05]  /*3e70*/  FFMA R91, R132, R154, R91 ;  /* 0x0000009a845b7223 */ /* 0x000fca000000005b */
[----:B------:R0:W-:Y:S05]  /*3e80*/  @P2 STG.E desc[UR36][R10.64+0x160], R91 ;  /* 0x0001605b0a002986 */ /* 0x0001ea000c101924 */
[----:B------:R-:W-:Y:S05]  /*3e90*/  @!P3 BRA `(.L_x_121) ;  /* 0x000000000004b947 */ /* 0x000fea0003800000 */
[----:B------:R0:W5:Y:S02]  /*3ea0*/  LDG.E.LTC128B R166, desc[UR36][R162.64+0x164] ;  /* 0x00016424a2a67981 */ /* 0x000164000c1e1920 */
.L_x_121:
[----:B------:R-:W-:Y:S05]  /*3eb0*/  BSYNC B1 ;  /* 0x0000000000017941 */ /* 0x000fea0003800000 */
.L_x_120:
[----:B-----5:R-:W-:Y:S01]  /*3ec0*/  FMUL R90, R166, R155 ;  /* 0x0000009ba65a7220 */ /* 0x020fe20000400000 */
[----:B------:R-:W-:Y:S01]  /*3ed0*/  ISETP.GT.AND P2, PT, R0, 0x58, P1 ;  /* 0x000000580000780c */ /* 0x000fe20000f44270 */
[----:B------:R-:W-:Y:S02]  /*3ee0*/  BSSY B1, `(.L_x_122) ;  /* 0x0000005000017945 */ /* 0x000fe40003800000 */
[----:B------:R-:W-:-:S05]  /*3ef0*/  FFMA R133, R133, R154, R90 ;  /* 0x0000009a85857223 */ /* 0x000fca000000005a */
[----:B------:R0:W-:Y:S05]  /*3f00*/  @P3 STG.E desc[UR36][R10.64+0x164], R133 ;  /* 0x000164850a003986 */ /* 0x0001ea000c101924 */
[----:B------:R-:W-:Y:S05]  /*3f10*/  @!P2 BRA `(.L_x_123) ;  /* 0x000000000004a947 */ /* 0x000fea0003800000 */
[----:B------:R0:W5:Y:S02]  /*3f20*/  LDG.E.LTC128B R166, desc[UR36][R88.64+0x160] ;  /* 0x0001602458a67981 */ /* 0x000164000c1e1920 */
.L_x_123:
[----:B------:R-:W-:Y:S05]  /*3f30*/  BSYNC B1 ;  /* 0x0000000000017941 */ /* 0x000fea0003800000 */
.L_x_122:
        /* <DEDUP_REMOVED lines=9> */
.L_x_125:
[----:B------:R-:W-:Y:S05]  /*3fd0*/  BSYNC B1 ;  /* 0x0000000000017941 */ /* 0x000fea0003800000 */
.L_x_124:
        /* <DEDUP_REMOVED lines=9> */
.L_x_127:
[----:B------:R-:W-:Y:S05]  /*4070*/  BSYNC B1 ;  /* 0x0000000000017941 */ /* 0x000fea0003800000 */
.L_x_126:
[----:B0----5:R-:W-:Y:S01]  /*4080*/  FMUL R91, R166, R155 ;  /* 0x0000009ba65b7220 */ /* 0x021fe20000400000 */
[----:B------:R-:W-:Y:S01]  /*4090*/  ISETP.GT.AND P3, PT, R0, 0x61, P0 ;  /* 0x000000610000780c */ /* 0x000fe20000764270 */
[----:B------:R-:W-:Y:S02]  /*40a0*/  BSSY B1, `(.L_x_128) ;  /* 0x0000005000017945 */ /* 0x000fe40003800000 */
[----:B------:R-:W-:-:S05]  /*40b0*/  FFMA R91, R136, R154, R91 ;  /* 0x0000009a885b7223 */ /* 0x000fca000000005b */
[----:B------:R0:W-:Y:S05]  /*40c0*/  @P2 STG.E desc[UR36][R10.64+0x180], R91 ;  /* 0x0001805b0a002986 */ /* 0x0001ea000c101924 */
[----:B------:R-:W-:Y:S05]  /*40d0*/  @!P3 BRA `(.L_x_129) ;  /* 0x000000000004b947 */ /* 0x000fea0003800000 */
[----:B------:R0:W5:Y:S02]  /*40e0*/  LDG.E.LTC128B R166, desc[UR36][R162.64+0x184] ;  /* 0x00018424a2a67981 */ /* 0x000164000c1e1920 */
.L_x_129:
[----:B------:R-:W-:Y:S05]  /*40f0*/  BSYNC B1 ;  /* 0x0000000000017941 */ /* 0x000fea0003800000 */
.L_x_128:
[----:B-----5:R-:W-:Y:S01]  /*4100*/  FMUL R90, R166, R155 ;  /* 0x0000009ba65a7220 */ /* 0x020fe20000400000 */
[----:B------:R-:W-:Y:S01]  /*4110*/  ISETP.GT.AND P2, PT, R0, 0x60, P1 ;  /* 0x000000600000780c */ /* 0x000fe20000f44270 */
[----:B------:R-:W-:Y:S02]  /*4120*/  BSSY B1, `(.L_x_130) ;  /* 0x0000005000017945 */ /* 0x000fe40003800000 */
[----:B------:R-:W-:-:S05]  /*4130*/  FFMA R137, R137, R154, R90 ;  /* 0x0000009a89897223 */ /* 0x000fca000000005a */
[----:B------:R0:W-:Y:S05]  /*4140*/  @P3 STG.E desc[UR36][R10.64+0x184], R137 ;  /* 0x000184890a003986 */ /* 0x0001ea000c101924 */
[----:B------:R-:W-:Y:S05]  /*4150*/  @!P2 BRA `(.L_x_131) ;  /* 0x000000000004a947 */ /* 0x000fea0003800000 */
[----:B------:R0:W5:Y:S02]  /*4160*/  LDG.E.LTC128B R166, desc[UR36][R88.64+0x180] ;  /* 0x0001802458a67981 */ /* 0x000164000c1e1920 */
.L_x_131:
[----:B------:R-:W-:Y:S05]  /*4170*/  BSYNC B1 ;  /* 0x0000000000017941 */ /* 0x000fea0003800000 */
.L_x_130:
        /* <DEDUP_REMOVED lines=9> */
.L_x_133:
[----:B------:R-:W-:Y:S05]  /*4210*/  BSYNC B1 ;  /* 0x0000000000017941 */ /* 0x000fea0003800000 */
.L_x_132:
        /* <DEDUP_REMOVED lines=9> */
.L_x_135:
[----:B------:R-:W-:Y:S05]  /*42b0*/  BSYNC B1 ;  /* 0x0000000000017941 */ /* 0x000fea0003800000 */
.L_x_134:
[----:B0----5:R-:W-:Y:S01]  /*42c0*/  FMUL R91, R166, R155 ;  /* 0x0000009ba65b7220 */ /* 0x021fe20000400000 */
[----:B------:R-:W-:Y:S01]  /*42d0*/  ISETP.GT.AND P3, PT, R0, 0x69, P0 ;  /* 0x000000690000780c */ /* 0x000fe20000764270 */
[----:B------:R-:W-:Y:S02]  /*42e0*/  BSSY B1, `(.L_x_136) ;  /* 0x0000005000017945 */ /* 0x000fe40003800000 */
[----:B------:R-:W-:-:S05]  /*42f0*/  FFMA R91, R140, R154, R91 ;  /* 0x0000009a8c5b7223 */ /* 0x000fca000000005b */
[----:B------:R0:W-:Y:S05]  /*4300*/  @P2 STG.E desc[UR36][R10.64+0x1a0], R91 ;  /* 0x0001a05b0a002986 */ /* 0x0001ea000c101924 */
[----:B------:R-:W-:Y:S05]  /*4310*/  @!P3 BRA `(.L_x_137) ;  /* 0x000000000004b947 */ /* 0x000fea0003800000 */
[----:B------:R0:W5:Y:S02]  /*4320*/  LDG.E.LTC128B R166, desc[UR36][R162.64+0x1a4] ;  /* 0x0001a424a2a67981 */ /* 0x000164000c1e1920 */
.L_x_137:
[----:B------:R-:W-:Y:S05]  /*4330*/  BSYNC B1 ;  /* 0x0000000000017941 */ /* 0x000fea0003800000 */
.L_x_136:
[----:B-----5:R-:W-:Y:S01]  /*4340*/  FMUL R90, R166, R155 ;  /* 0x0000009ba65a7220 */ /* 0x020fe20000400000 */
[----:B------:R-:W-:Y:S01]  /*4350*/  ISETP.GT.AND P2, PT, R0, 0x68, P1 ;  /* 0x000000680000780c */ /* 0x000fe20000f44270 */
[----:B------:R-:W-:Y:S02]  /*4360*/  BSSY B1, `(.L_x_138) ;  /* 0x0000005000017945 */ /* 0x000fe40003800000 */
[----:B------:R-:W-:-:S05]  /*4370*/  FFMA R141, R141, R154, R90 ;  /* 0x0000009a8d8d7223 */ /* 0x000fca000000005a */
[----:B------:R0:W-:Y:S05]  /*4380*/  @P3 STG.E desc[UR36][R10.64+0x1a4], R141 ;  /* 0x0001a48d0a003986 */ /* 0x0001ea000c101924 */
[----:B------:R-:W-:Y:S05]  /*4390*/  @!P2 BRA `(.L_x_139) ;  /* 0x000000000004a947 */ /* 0x000fea0003800000 */
[----:B------:R0:W5:Y:S02]  /*43a0*/  LDG.E.LTC128B R166, desc[UR36][R88.64+0x1a0] ;  /* 0x0001a02458a67981 */ /* 0x000164000c1e1920 */
.L_x_139:
[----:B------:R-:W-:Y:S05]  /*43b0*/  BSYNC B1 ;  /* 0x0000000000017941 */ /* 0x000fea0003800000 */
.L_x_138:
        /* <DEDUP_REMOVED lines=9> */
.L_x_141:
[----:B------:R-:W-:Y:S05]  /*4450*/  BSYNC B1 ;  /* 0x0000000000017941 */ /* 0x000fea0003800000 */
.L_x_140:
        /* <DEDUP_REMOVED lines=9> */
.L_x_143:
[----:B------:R-:W-:Y:S05]  /*44f0*/  BSYNC B1 ;  /* 0x0000000000017941 */ /* 0x000fea0003800000 */
.L_x_142:
[----:B0----5:R-:W-:Y:S01]  /*4500*/  FMUL R91, R166, R155 ;  /* 0x0000009ba65b7220 */ /* 0x021fe20000400000 */
[----:B------:R-:W-:Y:S01]  /*4510*/  ISETP.GT.AND P3, PT, R0, 0x71, P0 ;  /* 0x000000710000780c */ /* 0x000fe20000764270 */
[----:B------:R-:W-:Y:S02]  /*4520*/  BSSY B1, `(.L_x_144) ;  /* 0x0000005000017945 */ /* 0x000fe40003800000 */
[----:B------:R-:W-:-:S05]  /*4530*/  FFMA R91, R144, R154, R91 ;  /* 0x0000009a905b7223 */ /* 0x000fca000000005b */
[----:B------:R0:W-:Y:S05]  /*4540*/  @P2 STG.E desc[UR36][R10.64+0x1c0], R91 ;  /* 0x0001c05b0a002986 */ /* 0x0001ea000c101924 */
[----:B------:R-:W-:Y:S05]  /*4550*/  @!P3 BRA `(.L_x_145) ;  /* 0x000000000004b947 */ /* 0x000fea0003800000 */
[----:B------:R0:W5:Y:S02]  /*4560*/  LDG.E.LTC128B R166, desc[UR36][R162.64+0x1c4] ;  /* 0x0001c424a2a67981 */ /* 0x000164000c1e1920 */
.L_x_145:
[----:B------:R-:W-:Y:S05]  /*4570*/  BSYNC B1 ;  /* 0x0000000000017941 */ /* 0x000fea0003800000 */
.L_x_144:
[----:B-----5:R-:W-:Y:S01]  /*4580*/  FMUL R90, R166, R155 ;  /* 0x0000009ba65a7220 */ /* 0x020fe20000400000 */
[----:B------:R-:W-:Y:S01]  /*4590*/  ISETP.GT.AND P2, PT, R0, 0x70, P1 ;  /* 0x000000700000780c */ /* 0x000fe20000f44270 */
[----:B------:R-:W-:Y:S02]  /*45a0*/  BSSY B1, `(.L_x_146) ;  /* 0x0000005000017945 */ /* 0x000fe40003800000 */
[----:B------:R-:W-:-:S05]  /*45b0*/  FFMA R145, R145, R154, R90 ;  /* 0x0000009a91917223 */ /* 0x000fca000000005a */
[----:B------:R0:W-:Y:S05]  /*45c0*/  @P3 STG.E desc[UR36][R10.64+0x1c4], R145 ;  /* 0x0001c4910a003986 */ /* 0x0001ea000c101924 */
[----:B------:R-:W-:Y:S05]  /*45d0*/  @!P2 BRA `(.L_x_147) ;  /* 0x000000000004a947 */ /* 0x000fea0003800000 */
[----:B------:R0:W5:Y:S02]  /*45e0*/  LDG.E.LTC128B R166, desc[UR36][R88.64+0x1c0] ;  /* 0x0001c02458a67981 */ /* 0x000164000c1e1920 */
.L_x_147:
[----:B------:R-:W-:Y:S05]  /*45f0*/  BSYNC B1 ;  /* 0x0000000000017941 */ /* 0x000fea0003800000 */
.L_x_146:
        /* <DEDUP_REMOVED lines=9> */
.L_x_149:
[----:B------:R-:W-:Y:S05]  /*4690*/  BSYNC B1 ;  /* 0x0000000000017941 */ /* 0x000fea0003800000 */
.L_x_148:
        /* <DEDUP_REMOVED lines=9> */
.L_x_151:
[----:B------:R-:W-:Y:S05]  /*4730*/  BSYNC B1 ;  /* 0x0000000000017941 */ /* 0x000fea0003800000 */
.L_x_150:
[----:B0----5:R-:W-:Y:S01]  /*4740*/  FMUL R91, R166, R155 ;  /* 0x0000009ba65b7220 */ /* 0x021fe20000400000 */
[----:B------:R-:W-:Y:S01]  /*4750*/  ISETP.GT.AND P0, PT, R0, 0x79, P0 ;  /* 0x000000790000780c */ /* 0x000fe20000704270 */
[----:B------:R-:W-:Y:S01]  /*4760*/  BSSY B1, `(.L_x_152) ;  /* 0x0000006000017945 */ /* 0x000fe20003800000 */
[----:B------:R-:W-:Y:S01]  /*4770*/  IADD3 R165, P3, R165, 0x80, RZ ;  /* 0x00000080a5a57810 */ /* 0x000fe20007f7e0ff */
[----:B------:R-:W-:-:S05]  /*4780*/  FFMA R91, R148, R154, R91 ;  /* 0x0000009a945b7223 */ /* 0x000fca000000005b */
[----:B------:R0:W-:Y:S05]  /*4790*/  @P2 STG.E desc[UR36][R10.64+0x1e0], R91 ;  /* 0x0001e05b0a002986 */ /* 0x0001ea000c101924 */
[----:B------:R-:W-:Y:S05]  /*47a0*/  @!P0 BRA `(.L_x_153) ;  /* 0x0000000000048947 */ /* 0x000fea0003800000 */
[----:B------:R0:W5:Y:S02]  /*47b0*/  LDG.E.LTC128B R166, desc[UR36][R162.64+0x1e4] ;  /* 0x0001e424a2a67981 */ /* 0x000164000c1e1920 */
.L_x_153:
[----:B------:R-:W-:Y:S05]  /*47c0*/  BSYNC B1 ;  /* 0x0000000000017941 */ /* 0x000fea0003800000 */
.L_x_152:
[----:B-----5:R-:W-:Y:S01]  /*47d0*/  FMUL R90, R166, R155 ;  /* 0x0000009ba65a7220 */ /* 0x020fe20000400000 */
[----:B------:R-:W-:Y:S01]  /*47e0*/  ISETP.GT.AND P2, PT, R0, 0x78, P1 ;  /* 0x000000780000780c */ /* 0x000fe20000f44270 */
[----:B------:R-:W-:Y:S01]  /*47f0*/  BSSY B1, `(.L_x_154) ;  /* 0x0000007000017945 */ /* 0x000fe20003800000 */
[----:B------:R-:W-:Y:S01]  /*4800*/  IADD3.X R153, RZ, R153, RZ, P3, !PT ;  /* 0x00000099ff997210 */ /* 0x000fe20001ffe4ff */
[----:B------:R-:W-:-:S04]  /*4810*/  FFMA R149, R149, R154, R90 ;  /* 0x0000009a95957223 */ /* 0x000fc8000000005a */
[----:B------:R-:W-:Y:S01]  /*4820*/  IMAD R90, R153, R20, RZ ;  /* 0x00000014995a7224 */ /* 0x000fe200078e02ff */
[----:B------:R0:W-:Y:S05]  /*4830*/  @P0 STG.E desc[UR36][R10.64+0x1e4], R149 ;  /* 0x0001e4950a000986 */ /* 0x0001ea000c101924 */
[----:B------:R-:W-:Y:S05]  /*4840*/  @!P2 BRA `(.L_x_155) ;  /* 0x000000000004a947 */ /* 0x000fea0003800000 */
[----:B------:R0:W5:Y:S02]  /*4850*/  LDG.E.LTC128B R166, desc[UR36][R88.64+0x1e0] ;  /* 0x0001e02458a67981 */ /* 0x000164000c1e1920 */
.L_x_155:
[----:B------:R-:W-:Y:S05]  /*4860*/  BSYNC B1 ;  /* 0x0000000000017941 */ /* 0x000fea0003800000 */
.L_x_154:
[----:B0----5:R-:W-:Y:S01]  /*4870*/  FMUL R91, R166, R155 ;  /* 0x0000009ba65b7220 */ /* 0x021fe20000400000 */
[----:B------:R-:W-:Y:S01]  /*4880*/  IMAD R99, R165, R21, R90 ;  /* 0x00000015a5637224 */ /* 0x000fe200078e025a */
[----:B------:R-:W-:Y:S01]  /*4890*/  ISETP.GT.AND P1, PT, R0, 0x79, P1 ;  /* 0x000000790000780c */ /* 0x000fe20000f24270 */
[----:B------:R-:W-:Y:S02]  /*48a0*/  @P2 IMAD.MOV.U32 R90, RZ, RZ, R170 ;  /* 0x000000ffff5a2224 */ /* 0x000fe400078e00aa */
[----:B------:R-:W-:Y:S01]  /*48b0*/  FFMA R95, R150, R154, R91 ;  /* 0x0000009a965f7223 */ /* 0x000fe2000000005b */
[----:B------:R-:W-:Y:S01]  /*48c0*/  @P2 IMAD.MOV.U32 R91, RZ, RZ, R171 ;  /* 0x000000ffff5b2224 */ /* 0x000fe200078e00ab */
[----:B------:R-:W-:Y:S01]  /*48d0*/  ISETP.GT.AND P0, PT, R157, 0x80, PT ;  /* 0x000000809d00780c */ /* 0x000fe20003f04270 */
[----:B------:R-:W-:Y:S01]  /*48e0*/  IMAD.WIDE.U32 R92, R165, R20, R14 ;  /* 0x00000014a55c7225 */ /* 0x000fe200078e000e */
[----:B------:R-:W-:Y:S02]  /*48f0*/  BSSY B1, `(.L_x_156) ;  /* 0x0000006000017945 */ /* 0x000fe40003800000 */
[----:B------:R0:W-:Y:S01]  /*4900*/  @P2 STG.E desc[UR36][R90.64+0x1e0], R95 ;  /* 0x0001e05f5a002986 */ /* 0x0001e2000c101924 */
[----:B------:R-:W-:-:S02]  /*4910*/  ISETP.GT.AND P3, PT, R0, RZ, P0 ;  /* 0x000000ff0000720c */ /* 0x000fc40000764270 */
[----:B------:R-:W-:Y:S01]  /*4920*/  IADD3 R21, R93, R99, RZ ;  /* 0x000000635d157210 */ /* 0x000fe20007ffe0ff */
[----:B------:R-:W-:Y:S10]  /*4930*/  @!P1 BRA `(.L_x_157) ;  /* 0x0000000000049947 */ /* 0x000ff40003800000 */
[----:B------:R0:W5:Y:S02]  /*4940*/  LDG.E.LTC128B R166, desc[UR36][R88.64+0x1e4] ;  /* 0x0001e42458a67981 */ /* 0x000164000c1e1920 */
.L_x_157:
[----:B------:R-:W-:Y:S05]  /*4950*/  BSYNC B1 ;  /* 0x0000000000017941 */ /* 0x000fea0003800000 */
.L_x_156:
[----:B0----5:R-:W-:Y:S01]  /*4960*/  FMUL R90, R166, R155 ;  /* 0x0000009ba65a7220 */ /* 0x021fe20000400000 */
[----:B--23--:R-:W-:-:S03]  /*4970*/  LEA R88, P2, R92, R8, 0x2 ;  /* 0x000000085c587211 */ /* 0x00cfc600078410ff */
[----:B------:R-:W-:Y:S01]  /*4980*/  FFMA R151, R151, R154, R90 ;  /* 0x0000009a97977223 */ /* 0x000fe2000000005a */
[----:B------:R-:W-:-:S04]  /*4990*/  LEA.HI.X R89, R92, R9, R21, 0x2, P2 ;  /* 0x000000095c597211 */ /* 0x000fc800010f1415 */
[----:B------:R0:W-:Y:S04]  /*49a0*/  @P1 STG.E desc[UR36][R170.64+0x1e4], R151 ;  /* 0x0001e497aa001986 */ /* 0x0001e8000c101924 */
[----:B------:R2:W3:Y:S01]  /*49b0*/  @P3 LDG.E.LTC128B R166, desc[UR36][R88.64] ;  /* 0x0000002458a63981 */ /* 0x0004e2000c1e1920 */
[----:B------:R-:W-:Y:S01]  /*49c0*/  IMAD.WIDE.U32 R92, R165, R20, R6 ;  /* 0x00000014a55c7225 */ /* 0x000fe200078e0006 */
[C---:B------:R-:W-:Y:S01]  /*49d0*/  SHF.L.U64.HI R97, R4.reuse, 0x9, R5 ;  /* 0x0000000904617819 */ /* 0x040fe20000010205 */
[----:B------:R-:W-:Y:S02]  /*49e0*/  BSSY B1, `(.L_x_158) ;  /* 0x0000014000017945 */ /* 0x000fe40003800000 */
[----:B------:R-:W-:Y:S02]  /*49f0*/  IMAD.SHL.U32 R95, R4, 0x200, RZ ;  /* 0x00000200045f7824 */ /* 0x000fe400078e00ff */
[----:B------:R-:W-:-:S02]  /*4a00*/  IMAD.IADD R93, R99, 0x1, R93 ;  /* 0x00000001635d7824 */ /* 0x000fc400078e025d */
[----:B------:R-:W-:Y:S01]  /*4a10*/  IMAD.WIDE.U32 R160, R165, R20, R160 ;  /* 0x00000014a5a07225 */ /* 0x000fe200078e00a0 */
[----:B------:R-:W-:-:S03]  /*4a20*/  IADD3 R90, P1, R95, R10, RZ ;  /* 0x0000000a5f5a7210 */ /* 0x000fc60007f3e0ff */
[----:B------:R-:W-:Y:S01]  /*4a30*/  IMAD.WIDE.U32 R20, R23, R12, R92 ;  /* 0x0000000c17147225 */ /* 0x000fe200078e005c */
[----:B------:R-:W-:Y:S02]  /*4a40*/  IADD3.X R91, R97, R11, RZ, P1, !PT ;  /* 0x0000000b615b7210 */ /* 0x000fe40000ffe4ff */
[----:B--2---:R-:W-:Y:S01]  /*4a50*/  IADD3 R88, P4, R6, R160, RZ ;  /* 0x000000a006587210 */ /* 0x004fe20007f9e0ff */
[----:B------:R-:W-:Y:S01]  /*4a60*/  IMAD.IADD R99, R99, 0x1, R161 ;  /* 0x0000000163637824 */ /* 0x000fe200078e02a1 */
[----:B------:R-:W-:Y:S02]  /*4a70*/  LEA R4, P1, R20, R8, 0x2 ;  /* 0x0000000814047211 */ /* 0x000fe400078210ff */
[----:B------:R-:W-:Y:S02]  /*4a80*/  IADD3 R158, P2, R158, R160, RZ ;  /* 0x000000a09e9e7210 */ /* 0x000fe40007f5e0ff */
[----:B------:R-:W-:Y:S01]  /*4a90*/  IADD3.X R89, R7, R99, RZ, P4, !PT ;  /* 0x0000006307597210 */ /* 0x000fe200027fe4ff */
[----:B---3--:R-:W-:-:S04]  /*4aa0*/  FMUL R5, R166, R155 ;  /* 0x0000009ba6057220 */ /* 0x008fc80000400000 */
[----:B------:R-:W-:Y:S01]  /*4ab0*/  FFMA R93, R24, R154, R5 ;  /* 0x0000009a185d7223 */ /* 0x000fe20000000005 */
[----:B------:R-:W-:-:S04]  /*4ac0*/  IMAD.IADD R5, R13, 0x1, R21 ;  /* 0x000000010d057824 */ /* 0x000fc800078e0215 */
[----:B------:R0:W-:Y:S01]  /*4ad0*/  @P3 STG.E desc[UR36][R90.64], R93 ;  /* 0x0000005d5a003986 */ /* 0x0001e2000c101924 */
[----:B------:R-:W-:Y:S02]  /*4ae0*/  ISETP.GT.AND P3, PT, R0, 0x1, P0 ;  /* 0x000000010000780c */ /* 0x000fe40000764270 */
[----:B------:R-:W-:-:S11]  /*4af0*/  LEA.HI.X R5, R20, R9, R5, 0x2, P1 ;  /* 0x0000000914057211 */ /* 0x000fd600008f1405 */
[----:B0-----:R-:W-:Y:S05]  /*4b00*/  @!P3 BRA `(.L_x_159) ;  /* 0x000000000004b947 */ /* 0x001fea0003800000 */
[----:B------:R0:W5:Y:S02]  /*4b10*/  LDG.E.LTC128B R166, desc[UR36][R4.64+0x4] ;  /* 0x0000042404a67981 */ /* 0x000164000c1e1920 */
.L_x_159:
[----:B------:R-:W-:Y:S05]  /*4b20*/  BSYNC B1 ;  /* 0x0000000000017941 */ /* 0x000fea0003800000 */
.L_x_158:
[----:B------:R-:W-:Y:S01]  /*4b30*/  IMAD.X R7, R99, 0x1, R15, P2 ;  /* 0x0000000163077824 */ /* 0x000fe200010e060f */
[----:B------:R-:W-:Y:S01]  /*4b40*/  LEA R6, P2, R158, R8, 0x2 ;  /* 0x000000089e067211 */ /* 0x000fe200078410ff */
[----:B-----5:R-:W-:Y:S01]  /*4b50*/  FMUL R14, R166, R155 ;  /* 0x0000009ba60e7220 */ /* 0x020fe20000400000 */
[----:B------:R-:W-:Y:S01]  /*4b60*/  ISETP.GT.AND P1, PT, R157, 0x88, PT ;  /* 0x000000889d00780c */ /* 0x000fe20003f24270 */
[----:B------:R-:W-:Y:S01]  /*4b70*/  @P3 IMAD.MOV.U32 R20, RZ, RZ, R90 ;  /* 0x000000ffff143224 */ /* 0x000fe200078e005a */
[----:B------:R-:W-:Y:S01]  /*4b80*/  LEA.HI.X R7, R158, R9, R7, 0x2, P2 ;  /* 0x000000099e077211 */ /* 0x000fe200010f1407 */
[----:B------:R-:W-:Y:S01]  /*4b90*/  FFMA R25, R25, R154, R14 ;  /* 0x0000009a19197223 */ /* 0x000fe2000000000e */
[----:B------:R-:W-:Y:S01]  /*4ba0*/  ISETP.GT.AND P2, PT, R0, RZ, P1 ;  /* 0x000000ff0000720c */ /* 0x000fe20000f44270 */
[----:B------:R-:W-:Y:S01]  /*4bb0*/  IMAD.WIDE.U32 R14, R23, R12, R88 ;  /* 0x0000000c170e7225 */ /* 0x000fe200078e0058 */
[----:B------:R-:W-:Y:S01]  /*4bc0*/  @P3 MOV R21, R91 ;  /* 0x0000005b00153202 */ /* 0x000fe20000000f00 */
[----:B------:R-:W-:Y:S02]  /*4bd0*/  BSSY B1, `(.L_x_160) ;  /* 0x0000008000017945 */ /* 0x000fe40003800000 */
[----:B------:R-:W-:Y:S01]  /*4be0*/  IMAD.IADD R15, R13, 0x1, R15 ;  /* 0x000000010d0f7824 */ /* 0x000fe200078e020f */
[----:B------:R-:W-:Y:S01]  /*4bf0*/  LEA R8, P4, R14, R8, 0x2 ;  /* 0x000000080e087211 */ /* 0x000fe200078810ff */
[----:B------:R2:W-:Y:S01]  /*4c00*/  @P3 STG.E desc[UR36][R20.64+0x4], R25 ;  /* 0x0000041914003986 */ /* 0x0005e2000c101924 */
[----:B------:R-:W-:-:S02]  /*4c10*/  IADD3 R12, P3, R90, R167, RZ ;  /* 0x000000a75a0c7210 */ /* 0x000fc40007f7e0ff */
[----:B------:R-:W-:-:S03]  /*4c20*/  LEA.HI.X R9, R14, R9, R15, 0x2, P4 ;  /* 0x000000090e097211 */ /* 0x000fc600020f140f */
[----:B------:R-:W-:Y:S08]  /*4c30*/  @!P2 BRA `(.L_x_161) ;  /* 0x000000000004a947 */ /* 0x000ff00003800000 */
[----:B------:R3:W5:Y:S02]  /*4c40*/  LDG.E.LTC128B R166, desc[UR36][R6.64] ;  /* 0x0000002406a67981 */ /* 0x000764000c1e1920 */
.L_x_161:
[----:B------:R-:W-:Y:S05]  /*4c50*/  BSYNC B1 ;  /* 0x0000000000017941 */ /* 0x000fea0003800000 */
.L_x_160:
[----:B---3-5:R-:W-:Y:S01]  /*4c60*/  FMUL R7, R166, R155 ;  /* 0x0000009ba6077220 */ /* 0x028fe20000400000 */
[----:B------:R-:W-:Y:S01]  /*4c70*/  IMAD.X R13, R91, 0x1, R169, P3 ;  /* 0x000000015b0d7824 */ /* 0x000fe200018e06a9 */
[----:B------:R-:W-:Y:S01]  /*4c80*/  ISETP.GT.AND P4, PT, R0, 0x1, P1 ;  /* 0x000000010000780c */ /* 0x000fe20000f84270 */
[----:B------:R-:W-:Y:S01]  /*4c90*/  BSSY B1, `(.L_x_162) ;  /* 0x0000005000017945 */ /* 0x000fe20003800000 */
[----:B------:R-:W-:-:S05]  /*4ca0*/  FFMA R7, R26, R154, R7 ;  /* 0x0000009a1a077223 */ /* 0x000fca0000000007 */
[----:B------:R3:W-:Y:S06]  /*4cb0*/  @P2 STG.E desc[UR36][R12.64], R7 ;  /* 0x000000070c002986 */ /* 0x0007ec000c101924 */
[----:B------:R-:W-:Y:S05]  /*4cc0*/  @!P4 BRA `(.L_x_163) ;  /* 0x000000000004c947 */ /* 0x000fea0003800000 */
[----:B------:R0:W5:Y:S02]  /*4cd0*/  LDG.E.LTC128B R166, desc[UR36][R8.64+0x4] ;  /* 0x0000042408a67981 */ /* 0x000164000c1e1920 */
.L_x_163:
[----:B------:R-:W-:Y:S05]  /*4ce0*/  BSYNC B1 ;  /* 0x0000000000017941 */ /* 0x000fea0003800000 */
.L_x_162:
[----:B-----5:R-:W-:Y:S01]  /*4cf0*/  FMUL R6, R166, R155 ;  /* 0x0000009ba6067220 */ /* 0x020fe20000400000 */
[----:B------:R-:W-:Y:S01]  /*4d00*/  ISETP.GT.AND P2, PT, R0, 0x8, P0 ;  /* 0x000000080000780c */ /* 0x000fe20000744270 */
[----:B------:R-:W-:Y:S02]  /*4d10*/  BSSY B1, `(.L_x_164) ;  /* 0x0000005000017945 */ /* 0x000fe40003800000 */
[----:B------:R-:W-:-:S05]  /*4d20*/  FFMA R27, R27, R154, R6 ;  /* 0x0000009a1b1b7223 */ /* 0x000fca0000000006 */
[----:B------:R0:W-:Y:S05]  /*4d30*/  @P4 STG.E desc[UR36][R12.64+0x4], R27 ;  /* 0x0000041b0c004986 */ /* 0x0001ea000c101924 */
[----:B------:R-:W-:Y:S05]  /*4d40*/  @!P2 BRA `(.L_x_165) ;  /* 0x000000000004a947 */ /* 0x000fea0003800000 */
[----:B------:R0:W5:Y:S02]  /*4d50*/  LDG.E.LTC128B R166, desc[UR36][R4.64+0x20] ;  /* 0x0000202404a67981 */ /* 0x000164000c1e1920 */
.L_x_165:
[----:B------:R-:W-:Y:S05]  /*4d60*/  BSYNC B1 ;  /* 0x0000000000017941 */ /* 0x000fea0003800000 */
.L_x_164:
[----:B------:R-:W-:Y:S01]  /*4d70*/  ISETP.GT.AND P4, PT, R0, 0x9, P0 ;  /* 0x000000090000780c */ /* 0x000fe20000784270 */
[----:B---3-5:R-:W-:Y:S01]  /*4d80*/  FMUL R7, R166, R155 ;  /* 0x0000009ba6077220 */ /* 0x028fe20000400000 */
[----:B------:R-:W-:Y:S01]  /*4d90*/  MOV R6, R90 ;  /* 0x0000005a00067202 */ /* 0x000fe20000000f00 */
[----:B------:R-:W-:Y:S02]  /*4da0*/  BSSY B1, `(.L_x_166) ;  /* 0x0000007000017945 */ /* 0x000fe40003800000 */
[----:B------:R-:W-:Y:S01]  /*4db0*/  FFMA R15, R28, R154, R7 ;  /* 0x0000009a1c0f7223 */ /* 0x000fe20000000007 */
[----:B------:R-:W-:-:S05]  /*4dc0*/  IMAD.MOV.U32 R7, RZ, RZ, R91 ;  /* 0x000000ffff077224 */ /* 0x000fca00078e005b */
[----:B------:R3:W-:Y:S01]  /*4dd0*/  @P2 STG.E desc[UR36][R6.64+0x20], R15 ;  /* 0x0000200f06002986 */ /* 0x0007e2000c101924 */
[----:B0-----:R-:W-:Y:S01]  /*4de0*/  IADD3 R12, P2, P3, R167, R10, R95 ;  /* 0x0000000aa70c7210 */ /* 0x001fe20007b5e05f */
[----:B------:R-:W-:-:S12]  /*4df0*/  @!P4 BRA `(.L_x_167) ;  /* 0x000000000004c947 */ /* 0x000fd80003800000 */
[----:B------:R0:W5:Y:S02]  /*4e00*/  LDG.E.LTC128B R166, desc[UR36][R4.64+0x24] ;  /* 0x0000242404a67981 */ /* 0x000164000c1e1920 */
.L_x_167:
[----:B------:R-:W-:Y:S05]  /*4e10*/  BSYNC B1 ;  /* 0x0000000000017941 */ /* 0x000fea0003800000 */
.L_x_166:
[----:B-----5:R-:W-:Y:S01]  /*4e20*/  FMUL R14, R166, R155 ;  /* 0x0000009ba60e7220 */ /* 0x020fe20000400000 */
[----:B------:R-:W-:Y:S01]  /*4e30*/  IADD3.X R13, R169, R11, R97, P2, P3 ;  /* 0x0000000ba90d7210 */ /* 0x000fe200017e6461 */
[----:B------:R-:W-:Y:S01]  /*4e40*/  BSSY B1, `(.L_x_168) ;  /* 0x0000007000017945 */ /* 0x000fe20003800000 */
[----:B------:R-:W-:Y:S01]  /*4e50*/  ISETP.GT.AND P3, PT, R0, 0x8, P1 ;  /* 0x000000080000780c */ /* 0x000fe20000f64270 */
[----:B------:R-:W-:Y:S01]  /*4e60*/  FFMA R29, R29, R154, R14 ;  /* 0x0000009a1d1d7223 */ /* 0x000fe2000000000e */
[----:B------:R-:W-:-:S04]  /*4e70*/  IADD3 R10, P2, R167, R90, RZ ;  /* 0x0000005aa70a7210 */ /* 0x000fc80007f5e0ff */
[----:B------:R0:W-:Y:S07]  /*4e80*/  @P4 STG.E desc[UR36][R6.64+0x24], R29 ;  /* 0x0000241d06004986 */ /* 0x0001ee000c101924 */
[----:B------:R-:W-:Y:S05]  /*4e90*/  @!P3 BRA `(.L_x_169) ;  /* 0x000000000004b947 */ /* 0x000fea0003800000 */
[----:B------:R0:W5:Y:S02]  /*4ea0*/  LDG.E.LTC128B R166, desc[UR36][R8.64+0x20] ;  /* 0x0000202408a67981 */ /* 0x000164000c1e1920 */
.L_x_169:
[----:B------:R-:W-:Y:S05]  /*4eb0*/  BSYNC B1 ;  /* 0x0000000000017941 */ /* 0x000fea0003800000 */
.L_x_168:
        /* <DEDUP_REMOVED lines=8> */
.L_x_171:
[----:B------:R-:W-:Y:S05]  /*4f40*/  BSYNC B1 ;  /* 0x0000000000017941 */ /* 0x000fea0003800000 */
.L_x_170:
[----:B---3-5:R-:W-:Y:S01]  /*4f50*/  FMUL R10, R166, R155 ;  /* 0x0000009ba60a7220 */ /* 0x028fe20000400000 */
[----:B------:R-:W-:Y:S01]  /*4f60*/  ISETP.GT.AND P2, PT, R0, 0x10, P0 ;  /* 0x000000100000780c */ /* 0x000fe20000744270 */
[----:B------:R-:W-:Y:S02]  /*4f70*/  BSSY B1, `(.L_x_172) ;  /* 0x0000005000017945 */ /* 0x000fe40003800000 */
[----:B------:R-:W-:-:S05]  /*4f80*/  FFMA R31, R31, R154, R10 ;  /* 0x0000009a1f1f7223 */ /* 0x000fca000000000a */
[----:B------:R3:W-:Y:S05]  /*4f90*/  @P4 STG.E desc[UR36][R12.64+0x24], R31 ;  /* 0x0000241f0c004986 */ /* 0x0007ea000c101924 */
[----:B------:R-:W-:Y:S05]  /*4fa0*/  @!P2 BRA `(.L_x_173) ;  /* 0x000000000004a947 */ /* 0x000fea0003800000 */
[----:B------:R0:W5:Y:S02]  /*4fb0*/  LDG.E.LTC128B R166, desc[UR36][R4.64+0x40] ;  /* 0x0000402404a67981 */ /* 0x000164000c1e1920 */
.L_x_173:
[----:B------:R-:W-:Y:S05]  /*4fc0*/  BSYNC B1 ;  /* 0x0000000000017941 */ /* 0x000fea0003800000 */
.L_x_172:
[----:B-----5:R-:W-:Y:S01]  /*4fd0*/  FMUL R11, R166, R155 ;  /* 0x0000009ba60b7220 */ /* 0x020fe20000400000 */
[----:B------:R-:W-:Y:S01]  /*4fe0*/  ISETP.GT.AND P3, PT, R0, 0x11, P0 ;  /* 0x000000110000780c */ /* 0x000fe20000764270 */
[----:B------:R-:W-:Y:S02]  /*4ff0*/  BSSY B1, `(.L_x_174) ;  /* 0x0000005000017945 */ /* 0x000fe40003800000 */
[----:B------:R-:W-:-:S05]  /*5000*/  FFMA R11, R32, R154, R11 ;  /* 0x0000009a200b7223 */ /* 0x000fca000000000b */
[----:B------:R0:W-:Y:S05]  /*5010*/  @P2 STG.E desc[UR36][R6.64+0x40], R11 ;  /* 0x0000400b06002986 */ /* 0x0001ea000c101924 */
[----:B------:R-:W-:Y:S05]  /*5020*/  @!P3 BRA `(.L_x_175) ;  /* 0x000000000004b947 */ /* 0x000fea0003800000 */
[----:B------:R0:W5:Y:S02]  /*5030*/  LDG.E.LTC128B R166, desc[UR36][R4.64+0x44] ;  /* 0x0000442404a67981 */ /* 0x000164000c1e1920 */
.L_x_175:
[----:B------:R-:W-:Y:S05]  /*5040*/  BSYNC B1 ;  /* 0x0000000000017941 */ /* 0x000fea0003800000 */
.L_x_174:
[----:B-----5:R-:W-:Y:S01]  /*5050*/  FMUL R10, R166, R155 ;  /* 0x0000009ba60a7220 */ /* 0x020fe20000400000 */
[----:B------:R-:W-:Y:S01]  /*5060*/  ISETP.GT.AND P2, PT, R0, 0x10, P1 ;  /* 0x000000100000780c */ /* 0x000fe20000f44270 */
[----:B------:R-:W-:Y:S02]  /*5070*/  BSSY B1, `(.L_x_176) ;  /* 0x0000005000017945 */ /* 0x000fe40003800000 */
[----:B------:R-:W-:-:S05]  /*5080*/  FFMA R33, R33, R154, R10 ;  /* 0x0000009a21217223 */ /* 0x000fca000000000a */
[----:B------:R0:W-:Y:S05]  /*5090*/  @P3 STG.E desc[UR36][R6.64+0x44], R33 ;  /* 0x0000442106003986 */ /* 0x0001ea000c101924 */
[----:B------:R-:W-:Y:S05]  /*50a0*/  @!P2 BRA `(.L_x_177) ;  /* 0x000000000004a947 */ /* 0x000fea0003800000 */
[----:B------:R0:W5:Y:S02]  /*50b0*/  LDG.E.LTC128B R166, desc[UR36][R8.64+0x40] ;  /* 0x0000402408a67981 */ /* 0x000164000c1e1920 */
.L_x_177:
[----:B------:R-:W-:Y:S05]  /*50c0*/  BSYNC B1 ;  /* 0x0000000000017941 */ /* 0x000fea0003800000 */
.L_x_176:
        /* <DEDUP_REMOVED lines=9> */
.L_x_179:
[----:B------:R-:W-:Y:S05]  /*5160*/  BSYNC B1 ;  /* 0x0000000000017941 */ /* 0x000fea0003800000 */
.L_x_178:
        /* <DEDUP_REMOVED lines=9> */
.L_x_181:
[----:B------:R-:W-:Y:S05]  /*5200*/  BSYNC B1 ;  /* 0x0000000000017941 */ /* 0x000fea0003800000 */
.L_x_180:
[----:B0----5:R-:W-:Y:S01]  /*5210*/  FMUL R11, R166, R155 ;  /* 0x0000009ba60b7220 */ /* 0x021fe20000400000 */
[----:B------:R-:W-:Y:S01]  /*5220*/  ISETP.GT.AND P3, PT, R0, 0x19, P0 ;  /* 0x000000190000780c */ /* 0x000fe20000764270 */
[----:B------:R-:W-:Y:S02]  /*5230*/  BSSY B1, `(.L_x_182) ;  /* 0x0000005000017945 */ /* 0x000fe40003800000 */
[----:B------:R-:W-:-:S05]  /*5240*/  FFMA R11, R36, R154, R11 ;  /* 0x0000009a240b7223 */ /* 0x000fca000000000b */
[----:B------:R0:W-:Y:S05]  /*5250*/  @P2 STG.E desc[UR36][R6.64+0x60], R11 ;  /* 0x0000600b06002986 */ /* 0x0001ea000c101924 */
[----:B------:R-:W-:Y:S05]  /*5260*/  @!P3 BRA `(.L_x_183) ;  /* 0x000000000004b947 */ /* 0x000fea0003800000 */
[----:B------:R0:W5:Y:S02]  /*5270*/  LDG.E.LTC128B R166, desc[UR36][R4.64+0x64] ;  /* 0x0000642404a67981 */ /* 0x000164000c1e1920 */
.L_x_183:
[----:B------:R-:W-:Y:S05]  /*5280*/  BSYNC B1 ;  /* 0x0000000000017941 */ /* 0x000fea0003800000 */
.L_x_182:
[----:B-----5:R-:W-:Y:S01]  /*5290*/  FMUL R10, R166, R155 ;  /* 0x0000009ba60a7220 */ /* 0x020fe20000400000 */
[----:B------:R-:W-:Y:S01]  /*52a0*/  ISETP.GT.AND P2, PT, R0, 0x18, P1 ;  /* 0x000000180000780c */ /* 0x000fe20000f44270 */
[----:B------:R-:W-:Y:S02]  /*52b0*/  BSSY B1, `(.L_x_184) ;  /* 0x0000005000017945 */ /* 0x000fe40003800000 */
[----:B------:R-:W-:-:S05]  /*52c0*/  FFMA R37, R37, R154, R10 ;  /* 0x0000009a25257223 */ /* 0x000fca000000000a */
[----:B------:R0:W-:Y:S05]  /*52d0*/  @P3 STG.E desc[UR36][R6.64+0x64], R37 ;  /* 0x0000642506003986 */ /* 0x0001ea000c101924 */
[----:B------:R-:W-:Y:S05]  /*52e0*/  @!P2 BRA `(.L_x_185) ;  /* 0x000000000004a947 */ /* 0x000fea0003800000 */
[----:B------:R0:W5:Y:S02]  /*52f0*/  LDG.E.LTC128B R166, desc[UR36][R8.64+0x60] ;  /* 0x0000602408a67981 */ /* 0x000164000c1e1920 */
.L_x_185:
[----:B------:R-:W-:Y:S05]  /*5300*/  BSYNC B1 ;  /* 0x0000000000017941 */ /* 0x000fea0003800000 */
.L_x_184:
        /* <DEDUP_REMOVED lines=9> */
.L_x_187:
[----:B------:R-:W-:Y:S05]  /*53a0*/  BSYNC B1 ;  /* 0x0000000000017941 */ /* 0x000fea0003800000 */
.L_x_186:
        /* <DEDUP_REMOVED lines=9> */
.L_x_189:
[----:B------:R-:W-:Y:S05]  /*5440*/  BSYNC B1 ;  /* 0x0000000000017941 */ /* 0x000fea0003800000 */
.L_x_188:
[----:B0----5:R-:W-:Y:S01]  /*5450*/  FMUL R11, R166, R155 ;  /* 0x0000009ba60b7220 */ /* 0x021fe20000400000 */
[----:B------:R-:W-:Y:S01]  /*5460*/  ISETP.GT.AND P3, PT, R0, 0x21, P0 ;  /* 0x000000210000780c */ /* 0x000fe20000764270 */
[----:B------:R-:W-:Y:S02]  /*5470*/  BSSY B1, `(.L_x_190) ;  /* 0x0000005000017945 */ /* 0x000fe40003800000 */
[----:B------:R-:W-:-:S05]  /*5480*/  FFMA R11, R40, R154, R11 ;  /* 0x0000009a280b7223 */ /* 0x000fca000000000b */
[----:B------:R0:W-:Y:S05]  /*5490*/  @P2 STG.E desc[UR36][R6.64+0x80], R11 ;  /* 0x0000800b06002986 */ /* 0x0001ea000c101924 */
[----:B------:R-:W-:Y:S05]  /*54a0*/  @!P3 BRA `(.L_x_191) ;  /* 0x000000000004b947 */ /* 0x000fea0003800000 */
[----:B------:R0:W5:Y:S02]  /*54b0*/  LDG.E.LTC128B R166, desc[UR36][R4.64+0x84] ;  /* 0x0000842404a67981 */ /* 0x000164000c1e1920 */
.L_x_191:
[----:B------:R-:W-:Y:S05]  /*54c0*/  BSYNC B1 ;  /* 0x0000000000017941 */ /* 0x000fea0003800000 */
.L_x_190:
[----:B-----5:R-:W-:Y:S01]  /*54d0*/  FMUL R10, R166, R155 ;  /* 0x0000009ba60a7220 */ /* 0x020fe20000400000 */
[----:B------:R-:W-:Y:S01]  /*54e0*/  ISETP.GT.AND P2, PT, R0, 0x20, P1 ;  /* 0x000000200000780c */ /* 0x000fe20000f44270 */
[----:B------:R-:W-:Y:S02]  /*54f0*/  BSSY B1, `(.L_x_192) ;  /* 0x0000005000017945 */ /* 0x000fe40003800000 */
[----:B------:R-:W-:-:S05]  /*5500*/  FFMA R41, R41, R154, R10 ;  /* 0x0000009a29297223 */ /* 0x000fca000000000a */
[----:B------:R0:W-:Y:S05]  /*5510*/  @P3 STG.E desc[UR36][R6.64+0x84], R41 ;  /* 0x0000842906003986 */ /* 0x0001ea000c101924 */
[----:B------:R-:W-:Y:S05]  /*5520*/  @!P2 BRA `(.L_x_193) ;  /* 0x000000000004a947 */ /* 0x000fea0003800000 */
[----:B------:R0:W5:Y:S02]  /*5530*/  LDG.E.LTC128B R166, desc[UR36][R8.64+0x80] ;  /* 0x0000802408a67981 */ /* 0x000164000c1e1920 */
.L_x_193:
[----:B------:R-:W-:Y:S05]  /*5540*/  BSYNC B1 ;  /* 0x0000000000017941 */ /* 0x000fea0003800000 */
.L_x_192:
        /* <DEDUP_REMOVED lines=9> */
.L_x_195:
[----:B------:R-:W-:Y:S05]  /*55e0*/  BSYNC B1 ;  /* 0x0000000000017941 */ /* 0x000fea0003800000 */
.L_x_194:
        /* <DEDUP_REMOVED lines=9> */
.L_x_197:
[----:B------:R-:W-:Y:S05]  /*5680*/  BSYNC B1 ;  /* 0x0000000000017941 */ /* 0x000fea0003800000 */
.L_x_196:
[----:B0----5:R-:W-:Y:S01]  /*5690*/  FMUL R11, R166, R155 ;  /* 0x0000009ba60b7220 */ /* 0x021fe20000400000 */
[----:B------:R-:W-:Y:S01]  /*56a0*/  ISETP.GT.AND P3, PT, R0, 0x29, P0 ;  /* 0x000000290000780c */ /* 0x000fe20000764270 */
[----:B------:R-:W-:Y:S02]  /*56b0*/  BSSY B1, `(.L_x_198) ;  /* 0x0000005000017945 */ /* 0x000fe40003800000 */
[----:B------:R-:W-:-:S05]  /*56c0*/  FFMA R11, R44, R154, R11 ;  /* 0x0000009a2c0b7223 */ /* 0x000fca000000000b */
[----:B------:R0:W-:Y:S05]  /*56d0*/  @P2 STG.E desc[UR36][R6.64+0xa0], R11 ;  /* 0x0000a00b06002986 */ /* 0x0001ea000c101924 */
[----:B------:R-:W-:Y:S05]  /*56e0*/  @!P3 BRA `(.L_x_199) ;  /* 0x000000000004b947 */ /* 0x000fea0003800000 */
[----:B------:R0:W5:Y:S02]  /*56f0*/  LDG.E.LTC128B R166, desc[UR36][R4.64+0xa4] ;  /* 0x0000a42404a67981 */ /* 0x000164000c1e1920 */
.L_x_199:
[----:B------:R-:W-:Y:S05]  /*5700*/  BSYNC B1 ;  /* 0x0000000000017941 */ /* 0x000fea0003800000 */
.L_x_198:
[----:B-----5:R-:W-:Y:S01]  /*5710*/  FMUL R10, R166, R155 ;  /* 0x0000009ba60a7220 */ /* 0x020fe20000400000 */
[----:B------:R-:W-:Y:S01]  /*5720*/  ISETP.GT.AND P2, PT, R0, 0x28, P1 ;  /* 0x000000280000780c */ /* 0x000fe20000f44270 */
[----:B------:R-:W-:Y:S02]  /*5730*/  BSSY B1, `(.L_x_200) ;  /* 0x0000005000017945 */ /* 0x000fe40003800000 */
[----:B------:R-:W-:-:S05]  /*5740*/  FFMA R45, R45, R154, R10 ;  /* 0x0000009a2d2d7223 */ /* 0x000fca000000000a */
[----:B------:R0:W-:Y:S05]  /*5750*/  @P3 STG.E desc[UR36][R6.64+0xa4], R45 ;  /* 0x0000a42d06003986 */ /* 0x0001ea000c101924 */
[----:B------:R-:W-:Y:S05]  /*5760*/  @!P2 BRA `(.L_x_201) ;  /* 0x000000000004a947 */ /* 0x000fea0003800000 */
[----:B------:R0:W5:Y:S02]  /*5770*/  LDG.E.LTC128B R166, desc[UR36][R8.64+0xa0] ;  /* 0x0000a02408a67981 */ /* 0x000164000c1e1920 */
.L_x_201:
[----:B------:R-:W-:Y:S05]  /*5780*/  BSYNC B1 ;  /* 0x0000000000017941 */ /* 0x000fea0003800000 */
.L_x_200:
        /* <DEDUP_REMOVED lines=9> */
.L_x_203:
[----:B------:R-:W-:Y:S05]  /*5820*/  BSYNC B1 ;  /* 0x0000000000017941 */ /* 0x000fea0003800000 */
.L_x_202:
        /* <DEDUP_REMOVED lines=9> */
.L_x_205:
[----:B------:R-:W-:Y:S05]  /*58c0*/  BSYNC B1 ;  /* 0x0000000000017941 */ /* 0x000fea0003800000 */
.L_x_204:
[----:B0----5:R-:W-:Y:S01]  /*58d0*/  FMUL R11, R166, R155 ;  /* 0x0000009ba60b7220 */ /* 0x021fe20000400000 */
[----:B------:R-:W-:Y:S01]  /*58e0*/  ISETP.GT.AND P3, PT, R0, 0x31, P0 ;  /* 0x000000310000780c */ /* 0x000fe20000764270 */
[----:B------:R-:W-:Y:S02]  /*58f0*/  BSSY B1, `(.L_x_206) ;  /* 0x0000005000017945 */ /* 0x000fe40003800000 */
[----:B------:R-:W-:-:S05]  /*5900*/  FFMA R11, R48, R154, R11 ;  /* 0x0000009a300b7223 */ /* 0x000fca000000000b */
[----:B------:R0:W-:Y:S05]  /*5910*/  @P2 STG.E desc[UR36][R6.64+0xc0], R11 ;  /* 0x0000c00b06002986 */ /* 0x0001ea000c101924 */
[----:B------:R-:W-:Y:S05]  /*5920*/  @!P3 BRA `(.L_x_207) ;  /* 0x000000000004b947 */ /* 0x000fea0003800000 */
[----:B------:R0:W5:Y:S02]  /*5930*/  LDG.E.LTC128B R166, desc[UR36][R4.64+0xc4] ;  /* 0x0000c42404a67981 */ /* 0x000164000c1e1920 */
.L_x_207:
[----:B------:R-:W-:Y:S05]  /*5940*/  BSYNC B1 ;  /* 0x0000000000017941 */ /* 0x000fea0003800000 */
.L_x_206:
[----:B-----5:R-:W-:Y:S01]  /*5950*/  FMUL R10, R166, R155 ;  /* 0x0000009ba60a7220 */ /* 0x020fe20000400000 */
[----:B------:R-:W-:Y:S01]  /*5960*/  ISETP.GT.AND P2, PT, R0, 0x30, P1 ;  /* 0x000000300000780c */ /* 0x000fe20000f44270 */
[----:B------:R-:W-:Y:S02]  /*5970*/  BSSY B1, `(.L_x_208) ;  /* 0x0000005000017945 */ /* 0x000fe40003800000 */
[----:B------:R-:W-:-:S05]  /*5980*/  FFMA R49, R49, R154, R10 ;  /* 0x0000009a31317223 */ /* 0x000fca000000000a */
[----:B------:R0:W-:Y:S05]  /*5990*/  @P3 STG.E desc[UR36][R6.64+0xc4], R49 ;  /* 0x0000c43106003986 */ /* 0x0001ea000c101924 */
[----:B------:R-:W-:Y:S05]  /*59a0*/  @!P2 BRA `(.L_x_209) ;  /* 0x000000000004a947 */ /* 0x000fea0003800000 */
[----:B------:R0:W5:Y:S02]  /*59b0*/  LDG.E.LTC128B R166, desc[UR36][R8.64+0xc0] ;  /* 0x0000c02408a67981 */ /* 0x000164000c1e1920 */
.L_x_209:
[----:B------:R-:W-:Y:S05]  /*59c0*/  BSYNC B1 ;  /* 0x0000000000017941 */ /* 0x000fea0003800000 */
.L_x_208:
        /* <DEDUP_REMOVED lines=9> */
.L_x_211:
[----:B------:R-:W-:Y:S05]  /*5a60*/  BSYNC B1 ;  /* 0x0000000000017941 */ /* 0x000fea0003800000 */
.L_x_210:
        /* <DEDUP_REMOVED lines=9> */
.L_x_213:
[----:B------:R-:W-:Y:S05]  /*5b00*/  BSYNC B1 ;  /* 0x0000000000017941 */ /* 0x000fea0003800000 */
.L_x_212:
[----:B0----5:R-:W-:Y:S01]  /*5b10*/  FMUL R11, R166, R155 ;  /* 0x0000009ba60b7220 */ /* 0x021fe20000400000 */
[----:B------:R-:W-:Y:S01]  /*5b20*/  ISETP.GT.AND P3, PT, R0, 0x39, P0 ;  /* 0x000000390000780c */ /* 0x000fe20000764270 */
[----:B------:R-:W-:Y:S02]  /*5b30*/  BSSY B1, `(.L_x_214) ;  /* 0x0000005000017945 */ /* 0x000fe40003800000 */
[----:B------:R-:W-:-:S05]  /*5b40*/  FFMA R11, R52, R154, R11 ;  /* 0x0000009a340b7223 */ /* 0x000fca000000000b */
[----:B------:R0:W-:Y:S05]  /*5b50*/  @P2 STG.E desc[UR36][R6.64+0xe0], R11 ;  /* 0x0000e00b06002986 */ /* 0x0001ea000c101924 */
[----:B------:R-:W-:Y:S05]  /*5b60*/  @!P3 BRA `(.L_x_215) ;  /* 0x000000000004b947 */ /* 0x000fea0003800000 */
[----:B------:R0:W5:Y:S02]  /*5b70*/  LDG.E.LTC128B R166, desc[UR36][R4.64+0xe4] ;  /* 0x0000e42404a67981 */ /* 0x000164000c1e1920 */
.L_x_215:
[----:B------:R-:W-:Y:S05]  /*5b80*/  BSYNC B1 ;  /* 0x0000000000017941 */ /* 0x000fea0003800000 */
.L_x_214:
[----:B-----5:R-:W-:Y:S01]  /*5b90*/  FMUL R10, R166, R155 ;  /* 0x0000009ba60a7220 */ /* 0x020fe20000400000 */
[----:B------:R-:W-:Y:S01]  /*5ba0*/  ISETP.GT.AND P2, PT, R0, 0x38, P1 ;  /* 0x000000380000780c */ /* 0x000fe20000f44270 */
[----:B------:R-:W-:Y:S02]  /*5bb0*/  BSSY B1, `(.L_x_216) ;  /* 0x0000005000017945 */ /* 0x000fe40003800000 */
[----:B------:R-:W-:-:S05]  /*5bc0*/  FFMA R53, R53, R154, R10 ;  /* 0x0000009a35357223 */ /* 0x000fca000000000a */
[----:B------:R0:W-:Y:S05]  /*5bd0*/  @P3 STG.E desc[UR36][R6.64+0xe4], R53 ;  /* 0x0000e43506003986 */ /* 0x0001ea000c101924 */
[----:B------:R-:W-:Y:S05]  /*5be0*/  @!P2 BRA `(.L_x_217) ;  /* 0x000000000004a947 */ /* 0x000fea0003800000 */
[----:B------:R0:W5:Y:S02]  /*5bf0*/  LDG.E.LTC128B R166, desc[UR36][R8.64+0xe0] ;  /* 0x0000e02408a67981 */ /* 0x000164000c1e1920 */
.L_x_217:
[----:B------:R-:W-:Y:S05]  /*5c00*/  BSYNC B1 ;  /* 0x0000000000017941 */ /* 0x000fea0003800000 */
.L_x_216:
        /* <DEDUP_REMOVED lines=9> */
.L_x_219:
[----:B------:R-:W-:Y:S05]  /*5ca0*/  BSYNC B1 ;  /* 0x0000000000017941 */ /* 0x000fea0003800000 */
.L_x_218:
        /* <DEDUP_REMOVED lines=9> */
.L_x_221:
[----:B------:R-:W-:Y:S05]  /*5d40*/  BSYNC B1 ;  /* 0x0000000000017941 */ /* 0x000fea0003800000 */
.L_x_220:
[----:B0----5:R-:W-:Y:S01]  /*5d50*/  FMUL R11, R166, R155 ;  /* 0x0000009ba60b7220 */ /* 0x021fe20000400000 */
[----:B------:R-:W-:Y:S01]  /*5d60*/  ISETP.GT.AND P3, PT, R0, 0x41, P0 ;  /* 0x000000410000780c */ /* 0x000fe20000764270 */
[----:B------:R-:W-:Y:S02]  /*5d70*/  BSSY B1, `(.L_x_222) ;  /* 0x0000005000017945 */ /* 0x000fe40003800000 */
[----:B------:R-:W-:-:S05]  /*5d80*/  FFMA R11, R56, R154, R11 ;  /* 0x0000009a380b7223 */ /* 0x000fca000000000b */
[----:B------:R0:W-:Y:S05]  /*5d90*/  @P2 STG.E desc[UR36][R6.64+0x100], R11 ;  /* 0x0001000b06002986 */ /* 0x0001ea000c101924 */
[----:B------:R-:W-:Y:S05]  /*5da0*/  @!P3 BRA `(.L_x_223) ;  /* 0x000000000004b947 */ /* 0x000fea0003800000 */
[----:B------:R0:W5:Y:S02]  /*5db0*/  LDG.E.LTC128B R166, desc[UR36][R4.64+0x104] ;  /* 0x0001042404a67981 */ /* 0x000164000c1e1920 */
.L_x_223:
[----:B------:R-:W-:Y:S05]  /*5dc0*/  BSYNC B1 ;  /* 0x0000000000017941 */ /* 0x000fea0003800000 */
.L_x_222:
[----:B-----5:R-:W-:Y:S01]  /*5dd0*/  FMUL R10, R166, R155 ;  /* 0x0000009ba60a7220 */ /* 0x020fe20000400000 */
[----:B------:R-:W-:Y:S01]  /*5de0*/  ISETP.GT.AND P2, PT, R0, 0x40, P1 ;  /* 0x000000400000780c */ /* 0x000fe20000f44270 */
[----:B------:R-:W-:Y:S02]  /*5df0*/  BSSY B1, `(.L_x_224) ;  /* 0x0000005000017945 */ /* 0x000fe40003800000 */
[----:B------:R-:W-:-:S05]  /*5e00*/  FFMA R57, R57, R154, R10 ;  /* 0x0000009a39397223 */ /* 0x000fca000000000a */
[----:B------:R0:W-:Y:S05]  /*5e10*/  @P3 STG.E desc[UR36][R6.64+0x104], R57 ;  /* 0x0001043906003986 */ /* 0x0001ea000c101924 */
[----:B------:R-:W-:Y:S05]  /*5e20*/  @!P2 BRA `(.L_x_225) ;  /* 0x000000000004a947 */ /* 0x000fea0003800000 */
[----:B------:R0:W5:Y:S02]  /*5e30*/  LDG.E.LTC128B R166, desc[UR36][R8.64+0x100] ;  /* 0x0001002408a67981 */ /* 0x000164000c1e1920 */
.L_x_225:
[----:B------:R-:W-:Y:S05]  /*5e40*/  BSYNC B1 ;  /* 0x0000000000017941 */ /* 0x000fea0003800000 */
.L_x_224:
        /* <DEDUP_REMOVED lines=9> */
.L_x_227:
[----:B------:R-:W-:Y:S05]  /*5ee0*/  BSYNC B1 ;  /* 0x0000000000017941 */ /* 0x000fea0003800000 */
.L_x_226:
        /* <DEDUP_REMOVED lines=9> */
.L_x_229:
[----:B------:R-:W-:Y:S05]  /*5f80*/  BSYNC B1 ;  /* 0x0000000000017941 */ /* 0x000fea0003800000 */
.L_x_228:
[----:B0----5:R-:W-:Y:S01]  /*5f90*/  FMUL R11, R166, R155 ;  /* 0x0000009ba60b7220 */ /* 0x021fe20000400000 */
[----:B------:R-:W-:Y:S01]  /*5fa0*/  ISETP.GT.AND P3, PT, R0, 0x49, P0 ;  /* 0x000000490000780c */ /* 0x000fe20000764270 */
[----:B------:R-:W-:Y:S02]  /*5fb0*/  BSSY B1, `(.L_x_230) ;  /* 0x0000005000017945 */ /* 0x000fe40003800000 */
[----:B------:R-:W-:-:S05]  /*5fc0*/  FFMA R11, R60, R154, R11 ;  /* 0x0000009a3c0b7223 */ /* 0x000fca000000000b */
[----:B------:R0:W-:Y:S05]  /*5fd0*/  @P2 STG.E desc[UR36][R6.64+0x120], R11 ;  /* 0x0001200b06002986 */ /* 0x0001ea000c101924 */
[----:B------:R-:W-:Y:S05]  /*5fe0*/  @!P3 BRA `(.L_x_231) ;  /* 0x000000000004b947 */ /* 0x000fea0003800000 */
[----:B------:R0:W5:Y:S02]  /*5ff0*/  LDG.E.LTC128B R166, desc[UR36][R4.64+0x124] ;  /* 0x0001242404a67981 */ /* 0x000164000c1e1920 */
.L_x_231:
[----:B------:R-:W-:Y:S05]  /*6000*/  BSYNC B1 ;  /* 0x0000000000017941 */ /* 0x000fea0003800000 */
.L_x_230:
[----:B-----5:R-:W-:Y:S01]  /*6010*/  FMUL R10, R166, R155 ;  /* 0x0000009ba60a7220 */ /* 0x020fe20000400000 */
[----:B------:R-:W-:Y:S01]  /*6020*/  ISETP.GT.AND P2, PT, R0, 0x48, P1 ;  /* 0x000000480000780c */ /* 0x000fe20000f44270 */
[----:B------:R-:W-:Y:S02]  /*6030*/  BSSY B1, `(.L_x_232) ;  /* 0x0000005000017945 */ /* 0x000fe40003800000 */
[----:B------:R-:W-:-:S05]  /*6040*/  FFMA R61, R61, R154, R10 ;  /* 0x0000009a3d3d7223 */ /* 0x000fca000000000a */
[----:B------:R0:W-:Y:S05]  /*6050*/  @P3 STG.E desc[UR36][R6.64+0x124], R61 ;  /* 0x0001243d06003986 */ /* 0x0001ea000c101924 */
[----:B------:R-:W-:Y:S05]  /*6060*/  @!P2 BRA `(.L_x_233) ;  /* 0x000000000004a947 */ /* 0x000fea0003800000 */
[----:B------:R0:W5:Y:S02]  /*6070*/  LDG.E.LTC128B R166, desc[UR36][R8.64+0x120] ;  /* 0x0001202408a67981 */ /* 0x000164000c1e1920 */
.L_x_233:
[----:B------:R-:W-:Y:S05]  /*6080*/  BSYNC B1 ;  /* 0x0000000000017941 */ /* 0x000fea0003800000 */
.L_x_232:
        /* <DEDUP_REMOVED lines=9> */
.L_x_235:
[----:B------:R-:W-:Y:S05]  /*6120*/  BSYNC B1 ;  /* 0x0000000000017941 */ /* 0x000fea0003800000 */
.L_x_234:
        /* <DEDUP_REMOVED lines=9> */
.L_x_237:
[----:B------:R-:W-:Y:S05]  /*61c0*/  BSYNC B1 ;  /* 0x0000000000017941 */ /* 0x000fea0003800000 */
.L_x_236:
[----:B0----5:R-:W-:Y:S01]  /*61d0*/  FMUL R11, R166, R155 ;  /* 0x0000009ba60b7220 */ /* 0x021fe20000400000 */
[----:B------:R-:W-:Y:S01]  /*61e0*/  ISETP.GT.AND P3, PT, R0, 0x51, P0 ;  /* 0x000000510000780c */ /* 0x000fe20000764270 */
[----:B------:R-:W-:Y:S02]  /*61f0*/  BSSY B1, `(.L_x_238) ;  /* 0x0000005000017945 */ /* 0x000fe40003800000 */
[----:B------:R-:W-:-:S05]  /*6200*/  FFMA R11, R64, R154, R11 ;  /* 0x0000009a400b7223 */ /* 0x000fca000000000b */
[----:B------:R0:W-:Y:S05]  /*6210*/  @P2 STG.E desc[UR36][R6.64+0x140], R11 ;  /* 0x0001400b06002986 */ /* 0x0001ea000c101924 */
[----:B------:R-:W-:Y:S05]  /*6220*/  @!P3 BRA `(.L_x_239) ;  /* 0x000000000004b947 */ /* 0x000fea0003800000 */
[----:B------:R0:W5:Y:S02]  /*6230*/  LDG.E.LTC128B R166, desc[UR36][R4.64+0x144] ;  /* 0x0001442404a67981 */ /* 0x000164000c1e1920 */
.L_x_239:
[----:B------:R-:W-:Y:S05]  /*6240*/  BSYNC B1 ;  /* 0x0000000000017941 */ /* 0x000fea0003800000 */
.L_x_238:
[----:B-----5:R-:W-:Y:S01]  /*6250*/  FMUL R10, R166, R155 ;  /* 0x0000009ba60a7220 */ /* 0x020fe20000400000 */
[----:B------:R-:W-:Y:S01]  /*6260*/  ISETP.GT.AND P2, PT, R0, 0x50, P1 ;  /* 0x000000500000780c */ /* 0x000fe20000f44270 */
[----:B------:R-:W-:Y:S02]  /*6270*/  BSSY B1, `(.L_x_240) ;  /* 0x0000005000017945 */ /* 0x000fe40003800000 */
[----:B------:R-:W-:-:S05]  /*6280*/  FFMA R65, R65, R154, R10 ;  /* 0x0000009a41417223 */ /* 0x000fca000000000a */
[----:B------:R0:W-:Y:S05]  /*6290*/  @P3 STG.E desc[UR36][R6.64+0x144], R65 ;  /* 0x0001444106003986 */ /* 0x0001ea000c101924 */
[----:B------:R-:W-:Y:S05]  /*62a0*/  @!P2 BRA `(.L_x_241) ;  /* 0x000000000004a947 */ /* 0x000fea0003800000 */
[----:B------:R0:W5:Y:S02]  /*62b0*/  LDG.E.LTC128B R166, desc[UR36][R8.64+0x140] ;  /* 0x0001402408a67981 */ /* 0x000164000c1e1920 */
.L_x_241:
[----:B------:R-:W-:Y:S05]  /*62c0*/  BSYNC B1 ;  /* 0x0000000000017941 */ /* 0x000fea0003800000 */
.L_x_240:
        /* <DEDUP_REMOVED lines=9> */
.L_x_243:
[----:B------:R-:W-:Y:S05]  /*6360*/  BSYNC B1 ;  /* 0x0000000000017941 */ /* 0x000fea0003800000 */
.L_x_242:
        /* <DEDUP_REMOVED lines=9> */
.L_x_245:
[----:B------:R-:W-:Y:S05]  /*6400*/  BSYNC B1 ;  /* 0x0000000000017941 */ /* 0x000fea0003800000 */
.L_x_244:
[----:B0----5:R-:W-:Y:S01]  /*6410*/  FMUL R11, R166, R155 ;  /* 0x0000009ba60b7220 */ /* 0x021fe20000400000 */
[----:B------:R-:W-:Y:S01]  /*6420*/  ISETP.GT.AND P3, PT, R0, 0x59, P0 ;  /* 0x000000590000780c */ /* 0x000fe20000764270 */
[----:B------:R-:W-:Y:S02]  /*6430*/  BSSY B1, `(.L_x_246) ;  /* 0x0000005000017945 */ /* 0x000fe40003800000 */
[----:B------:R-:W-:-:S05]  /*6440*/  FFMA R11, R68, R154, R11 ;  /* 0x0000009a440b7223 */ /* 0x000fca000000000b */
[----:B------:R0:W-:Y:S05]  /*6450*/  @P2 STG.E desc[UR36][R6.64+0x160], R11 ;  /* 0x0001600b06002986 */ /* 0x0001ea000c101924 */
[----:B------:R-:W-:Y:S05]  /*6460*/  @!P3 BRA `(.L_x_247) ;  /* 0x000000000004b947 */ /* 0x000fea0003800000 */
[----:B------:R0:W5:Y:S02]  /*6470*/  LDG.E.LTC128B R166, desc[UR36][R4.64+0x164] ;  /* 0x0001642404a67981 */ /* 0x000164000c1e1920 */
.L_x_247:
[----:B------:R-:W-:Y:S05]  /*6480*/  BSYNC B1 ;  /* 0x0000000000017941 */ /* 0x000fea0003800000 */
.L_x_246:
[----:B-----5:R-:W-:Y:S01]  /*6490*/  FMUL R10, R166, R155 ;  /* 0x0000009ba60a7220 */ /* 0x020fe20000400000 */
[----:B------:R-:W-:Y:S01]  /*64a0*/  ISETP.GT.AND P2, PT, R0, 0x58, P1 ;  /* 0x000000580000780c */ /* 0x000fe20000f44270 */
[----:B------:R-:W-:Y:S02]  /*64b0*/  BSSY B1, `(.L_x_248) ;  /* 0x0000005000017945 */ /* 0x000fe40003800000 */
[----:B------:R-:W-:-:S05]  /*64c0*/  FFMA R69, R69, R154, R10 ;  /* 0x0000009a45457223 */ /* 0x000fca000000000a */
[----:B------:R0:W-:Y:S05]  /*64d0*/  @P3 STG.E desc[UR36][R6.64+0x164], R69 ;  /* 0x0001644506003986 */ /* 0x0001ea000c101924 */
[----:B------:R-:W-:Y:S05]  /*64e0*/  @!P2 BRA `(.L_x_249) ;  /* 0x000000000004a947 */ /* 0x000fea0003800000 */
[----:B------:R0:W5:Y:S02]  /*64f0*/  LDG.E.LTC128B R166, desc[UR36][R8.64+0x160] ;  /* 0x0001602408a67981 */ /* 0x000164000c1e1920 */
.L_x_249:
[----:B------:R-:W-:Y:S05]  /*6500*/  BSYNC B1 ;  /* 0x0000000000017941 */ /* 0x000fea0003800000 */
.L_x_248:
        /* <DEDUP_REMOVED lines=9> */
.L_x_251:
[----:B------:R-:W-:Y:S05]  /*65a0*/  BSYNC B1 ;  /* 0x0000000000017941 */ /* 0x000fea0003800000 */
.L_x_250:
        /* <DEDUP_REMOVED lines=9> */
.L_x_253:
[----:B------:R-:W-:Y:S05]  /*6640*/  BSYNC B1 ;  /* 0x0000000000017941 */ /* 0x000fea0003800000 */
.L_x_252:
[----:B0----5:R-:W-:Y:S01]  /*6650*/  FMUL R11, R166, R155 ;  /* 0x0000009ba60b7220 */ /* 0x021fe20000400000 */
[----:B------:R-:W-:Y:S01]  /*6660*/  ISETP.GT.AND P3, PT, R0, 0x61, P0 ;  /* 0x000000610000780c */ /* 0x000fe20000764270 */
[----:B------:R-:W-:Y:S02]  /*6670*/  BSSY B1, `(.L_x_254) ;  /* 0x0000005000017945 */ /* 0x000fe40003800000 */
[----:B------:R-:W-:-:S05]  /*6680*/  FFMA R11, R72, R154, R11 ;  /* 0x0000009a480b7223 */ /* 0x000fca000000000b */
[----:B------:R0:W-:Y:S05]  /*6690*/  @P2 STG.E desc[UR36][R6.64+0x180], R11 ;  /* 0x0001800b06002986 */ /* 0x0001ea000c101924 */
[----:B------:R-:W-:Y:S05]  /*66a0*/  @!P3 BRA `(.L_x_255) ;  /* 0x000000000004b947 */ /* 0x000fea0003800000 */
[----:B------:R0:W5:Y:S02]  /*66b0*/  LDG.E.LTC128B R166, desc[UR36][R4.64+0x184] ;  /* 0x0001842404a67981 */ /* 0x000164000c1e1920 */
.L_x_255:
[----:B------:R-:W-:Y:S05]  /*66c0*/  BSYNC B1 ;  /* 0x0000000000017941 */ /* 0x000fea0003800000 */
.L_x_254:
[----:B-----5:R-:W-:Y:S01]  /*66d0*/  FMUL R10, R166, R155 ;  /* 0x0000009ba60a7220 */ /* 0x020fe20000400000 */
[----:B------:R-:W-:Y:S01]  /*66e0*/  ISETP.GT.AND P2, PT, R0, 0x60, P1 ;  /* 0x000000600000780c */ /* 0x000fe20000f44270 */
[----:B------:R-:W-:Y:S02]  /*66f0*/  BSSY B1, `(.L_x_256) ;  /* 0x0000005000017945 */ /* 0x000fe40003800000 */
[----:B------:R-:W-:-:S05]  /*6700*/  FFMA R73, R73, R154, R10 ;  /* 0x0000009a49497223 */ /* 0x000fca000000000a */
[----:B------:R0:W-:Y:S05]  /*6710*/  @P3 STG.E desc[UR36][R6.64+0x184], R73 ;  /* 0x0001844906003986 */ /* 0x0001ea000c101924 */
[----:B------:R-:W-:Y:S05]  /*6720*/  @!P2 BRA `(.L_x_257) ;  /* 0x000000000004a947 */ /* 0x000fea0003800000 */
[----:B------:R0:W5:Y:S02]  /*6730*/  LDG.E.LTC128B R166, desc[UR36][R8.64+0x180] ;  /* 0x0001802408a67981 */ /* 0x000164000c1e1920 */
.L_x_257:
[----:B------:R-:W-:Y:S05]  /*6740*/  BSYNC B1 ;  /* 0x0000000000017941 */ /* 0x000fea0003800000 */
.L_x_256:
        /* <DEDUP_REMOVED lines=9> */
.L_x_259:
[----:B------:R-:W-:Y:S05]  /*67e0*/  BSYNC B1 ;  /* 0x0000000000017941 */ /* 0x000fea0003800000 */
.L_x_258:
        /* <DEDUP_REMOVED lines=9> */
.L_x_261:
[----:B------:R-:W-:Y:S05]  /*6880*/  BSYNC B1 ;  /* 0x0000000000017941 */ /* 0x000fea0003800000 */
.L_x_260:
[----:B0----5:R-:W-:Y:S01]  /*6890*/  FMUL R11, R166, R155 ;  /* 0x0000009ba60b7220 */ /* 0x021fe20000400000 */
[----:B------:R-:W-:Y:S01]  /*68a0*/  ISETP.GT.AND P3, PT, R0, 0x69, P0 ;  /* 0x000000690000780c */ /* 0x000fe20000764270 */
[----:B------:R-:W-:Y:S02]  /*68b0*/  BSSY B1, `(.L_x_262) ;  /* 0x0000005000017945 */ /* 0x000fe40003800000 */
[----:B------:R-:W-:-:S05]  /*68c0*/  FFMA R11, R76, R154, R11 ;  /* 0x0000009a4c0b7223 */ /* 0x000fca000000000b */
[----:B------:R0:W-:Y:S05]  /*68d0*/  @P2 STG.E desc[UR36][R6.64+0x1a0], R11 ;  /* 0x0001a00b06002986 */ /* 0x0001ea000c101924 */
[----:B------:R-:W-:Y:S05]  /*68e0*/  @!P3 BRA `(.L_x_263) ;  /* 0x000000000004b947 */ /* 0x000fea0003800000 */
[----:B------:R0:W5:Y:S02]  /*68f0*/  LDG.E.LTC128B R166, desc[UR36][R4.64+0x1a4] ;  /* 0x0001a42404a67981 */ /* 0x000164000c1e1920 */
.L_x_263:
[----:B------:R-:W-:Y:S05]  /*6900*/  BSYNC B1 ;  /* 0x0000000000017941 */ /* 0x000fea0003800000 */
.L_x_262:
[----:B-----5:R-:W-:Y:S01]  /*6910*/  FMUL R10, R166, R155 ;  /* 0x0000009ba60a7220 */ /* 0x020fe20000400000 */
[----:B------:R-:W-:Y:S01]  /*6920*/  ISETP.GT.AND P2, PT, R0, 0x68, P1 ;  /* 0x000000680000780c */ /* 0x000fe20000f44270 */
[----:B------:R-:W-:Y:S02]  /*6930*/  BSSY B1, `(.L_x_264) ;  /* 0x0000005000017945 */ /* 0x000fe40003800000 */
[----:B------:R-:W-:-:S05]  /*6940*/  FFMA R77, R77, R154, R10 ;  /* 0x0000009a4d4d7223 */ /* 0x000fca000000000a */
[----:B------:R0:W-:Y:S05]  /*6950*/  @P3 STG.E desc[UR36][R6.64+0x1a4], R77 ;  /* 0x0001a44d06003986 */ /* 0x0001ea000c101924 */
[----:B------:R-:W-:Y:S05]  /*6960*/  @!P2 BRA `(.L_x_265) ;  /* 0x000000000004a947 */ /* 0x000fea0003800000 */
[----:B------:R0:W5:Y:S02]  /*6970*/  LDG.E.LTC128B R166, desc[UR36][R8.64+0x1a0] ;  /* 0x0001a02408a67981 */ /* 0x000164000c1e1920 */
.L_x_265:
[----:B------:R-:W-:Y:S05]  /*6980*/  BSYNC B1 ;  /* 0x0000000000017941 */ /* 0x000fea0003800000 */
.L_x_264:
        /* <DEDUP_REMOVED lines=9> */
.L_x_267:
[----:B------:R-:W-:Y:S05]  /*6a20*/  BSYNC B1 ;  /* 0x0000000000017941 */ /* 0x000fea0003800000 */
.L_x_266:
        /* <DEDUP_REMOVED lines=9> */
.L_x_269:
[----:B------:R-:W-:Y:S05]  /*6ac0*/  BSYNC B1 ;  /* 0x0000000000017941 */ /* 0x000fea0003800000 */
.L_x_268:
[----:B0----5:R-:W-:Y:S01]  /*6ad0*/  FMUL R11, R166, R155 ;  /* 0x0000009ba60b7220 */ /* 0x021fe20000400000 */
[----:B------:R-:W-:Y:S01]  /*6ae0*/  ISETP.GT.AND P3, PT, R0, 0x71, P0 ;  /* 0x000000710000780c */ /* 0x000fe20000764270 */
[----:B------:R-:W-:Y:S02]  /*6af0*/  BSSY B1, `(.L_x_270) ;  /* 0x0000005000017945 */ /* 0x000fe40003800000 */
[----:B------:R-:W-:-:S05]  /*6b00*/  FFMA R11, R80, R154, R11 ;  /* 0x0000009a500b7223 */ /* 0x000fca000000000b */
[----:B------:R0:W-:Y:S05]  /*6b10*/  @P2 STG.E desc[UR36][R6.64+0x1c0], R11 ;  /* 0x0001c00b06002986 */ /* 0x0001ea000c101924 */
[----:B------:R-:W-:Y:S05]  /*6b20*/  @!P3 BRA `(.L_x_271) ;  /* 0x000000000004b947 */ /* 0x000fea0003800000 */
[----:B------:R0:W5:Y:S02]  /*6b30*/  LDG.E.LTC128B R166, desc[UR36][R4.64+0x1c4] ;  /* 0x0001c42404a67981 */ /* 0x000164000c1e1920 */
.L_x_271:
[----:B------:R-:W-:Y:S05]  /*6b40*/  BSYNC B1 ;  /* 0x0000000000017941 */ /* 0x000fea0003800000 */
.L_x_270:
[----:B-----5:R-:W-:Y:S01]  /*6b50*/  FMUL R10, R166, R155 ;  /* 0x0000009ba60a7220 */ /* 0x020fe20000400000 */
[----:B------:R-:W-:Y:S01]  /*6b60*/  ISETP.GT.AND P2, PT, R0, 0x70, P1 ;  /* 0x000000700000780c */ /* 0x000fe20000f44270 */
[----:B------:R-:W-:Y:S02]  /*6b70*/  BSSY B1, `(.L_x_272) ;  /* 0x0000005000017945 */ /* 0x000fe40003800000 */
[----:B------:R-:W-:-:S05]  /*6b80*/  FFMA R81, R81, R154, R10 ;  /* 0x0000009a51517223 */ /* 0x000fca000000000a */
[----:B------:R0:W-:Y:S05]  /*6b90*/  @P3 STG.E desc[UR36][R6.64+0x1c4], R81 ;  /* 0x0001c45106003986 */ /* 0x0001ea000c101924 */
[----:B------:R-:W-:Y:S05]  /*6ba0*/  @!P2 BRA `(.L_x_273) ;  /* 0x000000000004a947 */ /* 0x000fea0003800000 */
[----:B------:R0:W5:Y:S02]  /*6bb0*/  LDG.E.LTC128B R166, desc[UR36][R8.64+0x1c0] ;  /* 0x0001c02408a67981 */ /* 0x000164000c1e1920 */
.L_x_273:
[----:B------:R-:W-:Y:S05]  /*6bc0*/  BSYNC B1 ;  /* 0x0000000000017941 */ /* 0x000fea0003800000 */
.L_x_272:
        /* <DEDUP_REMOVED lines=9> */
.L_x_275:
[----:B------:R-:W-:Y:S05]  /*6c60*/  BSYNC B1 ;  /* 0x0000000000017941 */ /* 0x000fea0003800000 */
.L_x_274:
        /* <DEDUP_REMOVED lines=9> */
.L_x_277:
[----:B------:R-:W-:Y:S05]  /*6d00*/  BSYNC B1 ;  /* 0x0000000000017941 */ /* 0x000fea0003800000 */
.L_x_276:
[----:B0----5:R-:W-:Y:S01]  /*6d10*/  FMUL R11, R166, R155 ;  /* 0x0000009ba60b7220 */ /* 0x021fe20000400000 */
[----:B------:R-:W-:Y:S01]  /*6d20*/  ISETP.GT.AND P0, PT, R0, 0x79, P0 ;  /* 0x000000790000780c */ /* 0x000fe20000704270 */
[----:B------:R-:W-:Y:S02]  /*6d30*/  BSSY B1, `(.L_x_278) ;  /* 0x0000005000017945 */ /* 0x000fe40003800000 */
[----:B------:R-:W-:-:S05]  /*6d40*/  FFMA R11, R84, R154, R11 ;  /* 0x0000009a540b7223 */ /* 0x000fca000000000b */
[----:B------:R0:W-:Y:S05]  /*6d50*/  @P2 STG.E desc[UR36][R6.64+0x1e0], R11 ;  /* 0x0001e00b06002986 */ /* 0x0001ea000c101924 */
[----:B------:R-:W-:Y:S05]  /*6d60*/  @!P0 BRA `(.L_x_279) ;  /* 0x0000000000048947 */ /* 0x000fea0003800000 */
[----:B------:R0:W5:Y:S02]  /*6d70*/  LDG.E.LTC128B R166, desc[UR36][R4.64+0x1e4] ;  /* 0x0001e42404a67981 */ /* 0x000164000c1e1920 */
.L_x_279:
[----:B------:R-:W-:Y:S05]  /*6d80*/  BSYNC B1 ;  /* 0x0000000000017941 */ /* 0x000fea0003800000 */
.L_x_278:
[----:B0----5:R-:W-:Y:S01]  /*6d90*/  FMUL R4, R166, R155 ;  /* 0x0000009ba6047220 */ /* 0x021fe20000400000 */
[----:B------:R-:W-:Y:S01]  /*6da0*/  ISETP.GT.AND P2, PT, R0, 0x78, P1 ;  /* 0x000000780000780c */ /* 0x000fe20000f44270 */
[----:B------:R-:W-:Y:S02]  /*6db0*/  BSSY B1, `(.L_x_280) ;  /* 0x0000005000017945 */ /* 0x000fe40003800000 */
[----:B------:R-:W-:-:S05]  /*6dc0*/  FFMA R85, R85, R154, R4 ;  /* 0x0000009a55557223 */ /* 0x000fca0000000004 */
[----:B------:R0:W-:Y:S05]  /*6dd0*/  @P0 STG.E desc[UR36][R6.64+0x1e4], R85 ;  /* 0x0001e45506000986 */ /* 0x0001ea000c101924 */
[----:B------:R-:W-:Y:S05]  /*6de0*/  @!P2 BRA `(.L_x_281) ;  /* 0x000000000004a947 */ /* 0x000fea0003800000 */
[----:B------:R0:W5:Y:S02]  /*6df0*/  LDG.E.LTC128B R166, desc[UR36][R8.64+0x1e0] ;  /* 0x0001e02408a67981 */ /* 0x000164000c1e1920 */
.L_x_281:
[----:B------:R-:W-:Y:S05]  /*6e00*/  BSYNC B1 ;  /* 0x0000000000017941 */ /* 0x000fea0003800000 */
.L_x_280:
[----:B-----5:R-:W-:Y:S01]  /*6e10*/  FMUL R5, R166, R155 ;  /* 0x0000009ba6057220 */ /* 0x020fe20000400000 */
        /* <DEDUP_REMOVED lines=8> */
.L_x_283:
[----:B------:R-:W-:Y:S05]  /*6ea0*/  BSYNC B1 ;  /* 0x0000000000017941 */ /* 0x000fea0003800000 */
.L_x_282:
[----:B-----5:R-:W-:-:S04]  /*6eb0*/  FMUL R166, R166, R155 ;  /* 0x0000009ba6a67220 */ /* 0x020fc80000400000 */
[----:B------:R-:W-:Y:S01]  /*6ec0*/  FFMA R87, R87, R154, R166 ;  /* 0x0000009a57577223 */ /* 0x000fe200000000a6 */
[----:B------:R-:W-:Y:S06]  /*6ed0*/  @!P1 BRA `(.L_x_284) ;  /* 0x0000001c002c9947 */ /* 0x000fec0003800000 */
[----:B------:R0:W-:Y:S01]  /*6ee0*/  STG.E desc[UR36][R12.64+0x1e4], R87 ;  /* 0x0001e4570c007986 */ /* 0x0001e2000c101924 */
[----:B------:R-:W-:Y:S05]  /*6ef0*/  BRA `(.L_x_284) ;  /* 0x0000001c00247947 */ /* 0x000fea0003800000 */
.L_x_33:
[----:B------:R-:W-:Y:S01]  /*6f00*/  ISETP.GT.AND P2, PT, R0, 0x1, P0 ;  /* 0x000000010000780c */ /* 0x000fe20000744270 */
[----:B------:R-:W-:Y:S01]  /*6f10*/  ULDC.64 UR4, c[0x0][0x5c0] ;  /* 0x0001700000047ab9 */ /* 0x000fe20000000a00 */
[-C--:B------:R-:W-:Y:S01]  /*6f20*/  FMUL R15, R88, R154.reuse ;  /* 0x0000009a580f7220 */ /* 0x080fe20000400000 */
[----:B------:R-:W-:Y:S01]  /*6f30*/  LEA R6, P4, R168, UR4, 0x2 ;  /* 0x00000004a8067c11 */ /* 0x000fe2000f8810ff */
[-C--:B------:R-:W-:Y:S01]  /*6f40*/  FMUL R89, R89, R154.reuse ;  /* 0x0000009a59597220 */ /* 0x080fe20000400000 */
[----:B------:R-:W-:Y:S01]  /*6f50*/  ISETP.GT.AND P1, PT, R157, 0x8, PT ;  /* 0x000000089d00780c */ /* 0x000fe20003f24270 */
[-C--:B------:R-:W-:Y:S01]  /*6f60*/  FMUL R21, R90, R154.reuse ;  /* 0x0000009a5a157220 */ /* 0x080fe20000400000 */
[----:B------:R-:W-:Y:S01]  /*6f70*/  LEA.HI.X R7, R168, UR5, R171, 0x2, P4 ;  /* 0x00000005a8077c11 */ /* 0x000fe2000a0f14ab */
[-C--:B------:R-:W-:Y:S01]  /*6f80*/  FMUL R91, R91, R154.reuse ;  /* 0x0000009a5b5b7220 */ /* 0x080fe20000400000 */
[----:B------:R-:W-:Y:S01]  /*6f90*/  SHF.L.U32 R11, R4, 0x5, RZ ;  /* 0x00000005040b7819 */ /* 0x000fe200000006ff */
[-C--:B------:R-:W-:Y:S01]  /*6fa0*/  FMUL R93, R93, R154.reuse ;  /* 0x0000009a5d5d7220 */ /* 0x080fe20000400000 */
[----:B------:R-:W-:Y:S01]  /*6fb0*/  ISETP.GT.AND P4, PT, R0, RZ, P1 ;  /* 0x000000ff0000720c */ /* 0x000fe20000f84270 */
[----:B------:R0:W-:Y:S01]  /*6fc0*/  @P3 STG.E desc[UR36][R6.64], R15 ;  /* 0x0000000f06003986 */ /* 0x0001e2000c101924 */
[----:B------:R-:W-:Y:S01]  /*6fd0*/  SHF.L.U64.HI R9, R4, 0x5, R5 ;  /* 0x0000000504097819 */ /* 0x000fe20000010205 */
[----:B------:R-:W-:Y:S01]  /*6fe0*/  FMUL R95, R95, R154 ;  /* 0x0000009a5f5f7220 */ /* 0x000fe20000400000 */
[----:B------:R-:W-:Y:S01]  /*6ff0*/  IADD3 R12, P3, R11, R6, RZ ;  /* 0x000000060b0c7210 */ /* 0x000fe20007f7e0ff */
[----:B------:R-:W-:Y:S01]  /*7000*/  @P2 STG.E desc[UR36][R6.64+0x4], R89 ;  /* 0x0000045906002986 */ /* 0x000fe2000c101924 */
[----:B------:R-:W-:Y:S01]  /*7010*/  ISETP.GT.AND P2, PT, R0, 0x1, P1 ;  /* 0x000000010000780c */ /* 0x000fe20000f44270 */
[-C--:B------:R-:W-:Y:S01]  /*7020*/  FMUL R23, R96, R154.reuse ;  /* 0x0000009a60177220 */ /* 0x080fe20000400000 */
[-C--:B------:R-:W-:Y:S01]  /*7030*/  FMUL R97, R97, R154.reuse ;  /* 0x0000009a61617220 */ /* 0x080fe20000400000 */
[----:B------:R-:W-:Y:S01]  /*7040*/  IMAD.X R13, R9, 0x1, R7, P3 ;  /* 0x00000001090d7824 */ /* 0x000fe200018e0607 */
[----:B------:R-:W-:Y:S01]  /*7050*/  ISETP.GT.AND P3, PT, R0, 0x8, P0 ;  /* 0x000000080000780c */ /* 0x000fe20000764270 */
[-C--:B------:R-:W-:Y:S01]  /*7060*/  FMUL R99, R99, R154.reuse ;  /* 0x0000009a63637220 */ /* 0x080fe20000400000 */
[-C--:B------:R-:W-:Y:S01]  /*7070*/  FMUL R101, R101, R154.reuse ;  /* 0x0000009a65657220 */ /* 0x080fe20000400000 */
[-C--:B0-----:R-:W-:Y:S01]  /*7080*/  FMUL R15, R92, R154.reuse ;  /* 0x0000009a5c0f7220 */ /* 0x081fe20000400000 */
[----:B------:R0:W-:Y:S01]  /*7090*/  @P4 STG.E desc[UR36][R12.64], R21 ;  /* 0x000000150c004986 */ /* 0x0001e2000c101924 */
[C---:B------:R-:W-:Y:S01]  /*70a0*/  ISETP.GT.AND P4, PT, R0.reuse, 0x9, P0 ;  /* 0x000000090000780c */ /* 0x040fe20000784270 */
[-C--:B------:R-:W-:Y:S01]  /*70b0*/  FMUL R103, R103, R154.reuse ;  /* 0x0000009a67677220 */ /* 0x080fe20000400000 */
[-C--:B------:R-:W-:Y:S01]  /*70c0*/  FMUL R105, R105, R154.reuse ;  /* 0x0000009a69697220 */ /* 0x080fe20000400000 */
[-C--:B------:R-:W-:Y:S01]  /*70d0*/  FMUL R107, R107, R154.reuse ;  /* 0x0000009a6b6b7220 */ /* 0x080fe20000400000 */
[----:B------:R-:W-:Y:S01]  /*70e0*/  @P2 STG.E desc[UR36][R12.64+0x4], R91 ;  /* 0x0000045b0c002986 */ /* 0x000fe2000c101924 */
[C---:B------:R-:W-:Y:S01]  /*70f0*/  ISETP.GT.AND P2, PT, R0.reuse, 0x8, P1 ;  /* 0x000000080000780c */ /* 0x040fe20000f44270 */
[-C--:B------:R-:W-:Y:S01]  /*7100*/  FMUL R109, R109, R154.reuse ;  /* 0x0000009a6d6d7220 */ /* 0x080fe20000400000 */
[-C--:B------:R-:W-:Y:S01]  /*7110*/  FMUL R111, R111, R154.reuse ;  /* 0x0000009a6f6f7220 */ /* 0x080fe20000400000 */
[----:B------:R1:W-:Y:S01]  /*7120*/  @P3 STG.E desc[UR36][R6.64+0x20], R15 ;  /* 0x0000200f06003986 */ /* 0x0003e2000c101924 */
[----:B------:R-:W-:Y:S01]  /*7130*/  ISETP.GT.AND P3, PT, R0, 0x9, P1 ;  /* 0x000000090000780c */ /* 0x000fe20000f64270 */
[-C--:B------:R-:W-:Y:S01]  /*7140*/  FMUL R113, R113, R154.reuse ;  /* 0x0000009a71717220 */ /* 0x080fe20000400000 */
[-C--:B0-----:R-:W-:Y:S01]  /*7150*/  FMUL R21, R94, R154.reuse ;  /* 0x0000009a5e157220 */ /* 0x081fe20000400000 */
[-C--:B------:R-:W-:Y:S01]  /*7160*/  FMUL R115, R115, R154.reuse ;  /* 0x0000009a73737220 */ /* 0x080fe20000400000 */
[----:B------:R-:W-:Y:S01]  /*7170*/  @P4 STG.E desc[UR36][R6.64+0x24], R93 ;  /* 0x0000245d06004986 */ /* 0x000fe2000c101924 */
[C---:B------:R-:W-:Y:S01]  /*7180*/  ISETP.GT.AND P4, PT, R0.reuse, 0x10, P0 ;  /* 0x000000100000780c */ /* 0x040fe20000784270 */
[-C--:B------:R-:W-:Y:S01]  /*7190*/  FMUL R117, R117, R154.reuse ;  /* 0x0000009a75757220 */ /* 0x080fe20000400000 */
[-C--:B------:R-:W-:Y:S01]  /*71a0*/  FMUL R119, R119, R154.reuse ;  /* 0x0000009a77777220 */ /* 0x080fe20000400000 */
[-C--:B------:R-:W-:Y:S01]  /*71b0*/  FMUL R121, R121, R154.reuse ;  /* 0x0000009a79797220 */ /* 0x080fe20000400000 */
[----:B------:R0:W-:Y:S01]  /*71c0*/  @P2 STG.E desc[UR36][R12.64+0x20], R21 ;  /* 0x000020150c002986 */ /* 0x0001e2000c101924 */
[----:B------:R-:W-:Y:S01]  /*71d0*/  ISETP.GT.AND P2, PT, R0, 0x11, P0 ;  /* 0x000000110000780c */ /* 0x000fe20000744270 */
[-C--:B-1----:R-:W-:Y:S01]  /*71e0*/  FMUL R15, R98, R154.reuse ;  /* 0x0000009a620f7220 */ /* 0x082fe20000400000 */
        /* <DEDUP_REMOVED lines=27> */
[-C--:B0-----:R-:W-:Y:S01]  /*73a0*/  FMUL R15, R104, R154.reuse ;  /* 0x0000009a680f7220 */ /* 0x081fe20000400000 */
[----:B------:R-:W-:Y:S01]  /*73b0*/  IMAD.SHL.U32 R89, R4, 0x200, RZ ;  /* 0x0000020004597824 */ /* 0x000fe200078e00ff */
[----:B------:R-:W-:Y:S01]  /*73c0*/  @P3 STG.E desc[UR36][R6.64+0x64], R101 ;  /* 0x0000646506003986 */ /* 0x000fe2000c101924 */
[----:B------:R-:W-:Y:S01]  /*73d0*/  ISETP.GT.AND P3, PT, R0, 0x20, P0 ;  /* 0x000000200000780c */ /* 0x000fe20000764270 */
[-C--:B------:R-:W-:Y:S01]  /*73e0*/  FMUL R149, R149, R154.reuse ;  /* 0x0000009a95957220 */ /* 0x080fe20000400000 */
[----:B------:R-:W-:Y:S01]  /*73f0*/  SHF.L.U64.HI R5, R4, 0x9, R5 ;  /* 0x0000000904057819 */ /* 0x000fe20000010205 */
        /* <DEDUP_REMOVED lines=70> */
[----:B------:R-:W-:Y:S01]  /*7860*/  FMUL R87, R87, R154 ;  /* 0x0000009a57577220 */ /* 0x000fe20000400000 */
[----:B------:R-:W-:Y:S01]  /*7870*/  @P4 STG.E desc[UR36][R6.64+0xe4], R117 ;  /* 0x0000e47506004986 */ /* 0x000fe2000c101924 */
[----:B------:R-:W-:-:S04]  /*7880*/  ISETP.GT.AND P4, PT, R0, 0x40, P0 ;  /* 0x000000400000780c */ /* 0x000fc80000784270 */
[----:B------:R0:W-:Y:S01]  /*7890*/  @P2 STG.E desc[UR36][R12.64+0xe0], R21 ;  /* 0x0000e0150c002986 */ /* 0x0001e2000c101924 */
[----:B------:R-:W-:Y:S01]  /*78a0*/  ISETP.GT.AND P2, PT, R0, 0x41, P0 ;  /* 0x000000410000780c */ /* 0x000fe20000744270 */
[----:B-1----:R-:W-:Y:S02]  /*78b0*/  FMUL R15, R122, R154 ;  /* 0x0000009a7a0f7220 */ /* 0x002fe40000400000 */
[----:B------:R-:W-:Y:S01]  /*78c0*/  @P3 STG.E desc[UR36][R12.64+0xe4], R119 ;  /* 0x0000e4770c003986 */ /* 0x000fe2000c101924 */
[----:B------:R-:W-:-:S04]  /*78d0*/  ISETP.GT.AND P3, PT, R0, 0x40, P1 ;  /* 0x000000400000780c */ /* 0x000fc80000f64270 */
[----:B------:R1:W-:Y:S01]  /*78e0*/  @P4 STG.E desc[UR36][R6.64+0x100], R23 ;  /* 0x0001001706004986 */ /* 0x0003e2000c101924 */
[----:B------:R-:W-:Y:S01]  /*78f0*/  ISETP.GT.AND P4, PT, R0, 0x41, P1 ;  /* 0x000000410000780c */ /* 0x000fe20000f84270 */
[----:B0-----:R-:W-:-:S03]  /*7900*/  FMUL R21, R124, R154 ;  /* 0x0000009a7c157220 */ /* 0x001fc60000400000 */
[----:B------:R-:W-:Y:S01]  /*7910*/  @P2 STG.E desc[UR36][R6.64+0x104], R121 ;  /* 0x0001047906002986 */ /* 0x000fe2000c101924 */
[----:B------:R-:W-:-:S03]  /*7920*/  ISETP.GT.AND P2, PT, R0, 0x48, P0 ;  /* 0x000000480000780c */ /* 0x000fc60000744270 */
[----:B------:R0:W-:Y:S01]  /*7930*/  @P3 STG.E desc[UR36][R12.64+0x100], R15 ;  /* 0x0001000f0c003986 */ /* 0x0001e2000c101924 */
[----:B------:R-:W-:Y:S01]  /*7940*/  ISETP.GT.AND P3, PT, R0, 0x49, P0 ;  /* 0x000000490000780c */ /* 0x000fe20000764270 */
[----:B-1----:R-:W-:-:S03]  /*7950*/  FMUL R23, R126, R154 ;  /* 0x0000009a7e177220 */ /* 0x002fc60000400000 */
[----:B------:R-:W-:Y:S01]  /*7960*/  @P4 STG.E desc[UR36][R12.64+0x104], R123 ;  /* 0x0001047b0c004986 */ /* 0x000fe2000c101924 */
[----:B------:R-:W-:-:S04]  /*7970*/  ISETP.GT.AND P4, PT, R0, 0x48, P1 ;  /* 0x000000480000780c */ /* 0x000fc80000f84270 */
[----:B------:R1:W-:Y:S01]  /*7980*/  @P2 STG.E desc[UR36][R6.64+0x120], R21 ;  /* 0x0001201506002986 */ /* 0x0003e2000c101924 */
[----:B------:R-:W-:Y:S01]  /*7990*/  ISETP.GT.AND P2, PT, R0, 0x49, P1 ;  /* 0x000000490000780c */ /* 0x000fe20000f44270 */
[----:B0-----:R-:W-:Y:S02]  /*79a0*/  FMUL R15, R128, R154 ;  /* 0x0000009a800f7220 */ /* 0x001fe40000400000 */
[----:B------:R-:W-:Y:S01]  /*79b0*/  @P3 STG.E desc[UR36][R6.64+0x124], R125 ;  /* 0x0001247d06003986 */ /* 0x000fe2000c101924 */
[----:B------:R-:W-:-:S04]  /*79c0*/  ISETP.GT.AND P3, PT, R0, 0x50, P0 ;  /* 0x000000500000780c */ /* 0x000fc80000764270 */
[----:B------:R0:W-:Y:S01]  /*79d0*/  @P4 STG.E desc[UR36][R12.64+0x120], R23 ;  /* 0x000120170c004986 */ /* 0x0001e2000c101924 */
[----:B------:R-:W-:Y:S01]  /*79e0*/  ISETP.GT.AND P4, PT, R0, 0x51, P0 ;  /* 0x000000510000780c */ /* 0x000fe20000784270 */
[----:B-1----:R-:W-:-:S03]  /*79f0*/  FMUL R21, R130, R154 ;  /* 0x0000009a82157220 */ /* 0x002fc60000400000 */
[----:B------:R-:W-:Y:S01]  /*7a00*/  @P2 STG.E desc[UR36][R12.64+0x124], R127 ;  /* 0x0001247f0c002986 */ /* 0x000fe2000c101924 */
[----:B------:R-:W-:-:S03]  /*7a10*/  ISETP.GT.AND P2, PT, R0, 0x50, P1 ;  /* 0x000000500000780c */ /* 0x000fc60000f44270 */
[----:B------:R1:W-:Y:S01]  /*7a20*/  @P3 STG.E desc[UR36][R6.64+0x140], R15 ;  /* 0x0001400f06003986 */ /* 0x0003e2000c101924 */
[----:B------:R-:W-:Y:S01]  /*7a30*/  ISETP.GT.AND P3, PT, R0, 0x51, P1 ;  /* 0x000000510000780c */ /* 0x000fe20000f64270 */
[----:B0-----:R-:W-:-:S03]  /*7a40*/  FMUL R23, R132, R154 ;  /* 0x0000009a84177220 */ /* 0x001fc60000400000 */
        /* <DEDUP_REMOVED lines=41> */
[C---:B------:R-:W-:Y:S02]  /*7ce0*/  ISETP.GT.AND P2, PT, R0.reuse, 0x78, P0 ;  /* 0x000000780000780c */ /* 0x040fe40000744270 */
[C---:B------:R-:W-:Y:S01]  /*7cf0*/  ISETP.GT.AND P0, PT, R0.reuse, 0x79, P0 ;  /* 0x000000790000780c */ /* 0x040fe20000704270 */
[----:B------:R0:W-:Y:S01]  /*7d00*/  @P3 STG.E desc[UR36][R12.64+0x1c0], R15 ;  /* 0x0001c00f0c003986 */ /* 0x0001e2000c101924 */
[C---:B------:R-:W-:Y:S02]  /*7d10*/  ISETP.GT.AND P3, PT, R0.reuse, 0x78, P1 ;  /* 0x000000780000780c */ /* 0x040fe40000f64270 */
[----:B------:R-:W-:Y:S01]  /*7d20*/  ISETP.GT.AND P1, PT, R0, 0x79, P1 ;  /* 0x000000790000780c */ /* 0x000fe20000f24270 */
[----:B-1----:R-:W-:Y:S01]  /*7d30*/  FMUL R23, R150, R154 ;  /* 0x0000009a96177220 */ /* 0x002fe20000400000 */
[----:B------:R-:W-:Y:S05]  /*7d40*/  @P4 STG.E desc[UR36][R12.64+0x1c4], R147 ;  /* 0x0001c4930c004986 */ /* 0x000fea000c101924 */
[----:B------:R1:W-:Y:S01]  /*7d50*/  @P2 STG.E desc[UR36][R6.64+0x1e0], R21 ;  /* 0x0001e01506002986 */ /* 0x0003e2000c101924 */
[----:B------:R-:W-:-:S03]  /*7d60*/  IADD3 R14, P2, P4, R11, R6, R89 ;  /* 0x000000060b0e7210 */ /* 0x000fc60007c5e059 */
[----:B------:R-:W-:Y:S01]  /*7d70*/  @P0 STG.E desc[UR36][R6.64+0x1e4], R149 ;  /* 0x0001e49506000986 */ /* 0x000fe2000c101924 */
[-C--:B0-----:R-:W-:Y:S02]  /*7d80*/  IADD3.X R15, R9, R7.reuse, R5, P2, P4 ;  /* 0x00000007090f7210 */ /* 0x081fe400017e8405 */
[----:B------:R-:W-:Y:S01]  /*7d90*/  ISETP.GT.AND P2, PT, R157, 0x80, PT ;  /* 0x000000809d00780c */ /* 0x000fe20003f44270 */
[----:B------:R0:W-:Y:S01]  /*7da0*/  @P3 STG.E desc[UR36][R12.64+0x1e0], R23 ;  /* 0x0001e0170c003986 */ /* 0x0001e2000c101924 */
[----:B------:R-:W-:Y:S02]  /*7db0*/  IADD3 R4, P4, R89, R6, RZ ;  /* 0x0000000659047210 */ /* 0x000fe40007f9e0ff */
[----:B------:R-:W-:Y:S01]  /*7dc0*/  ISETP.GT.AND P0, PT, R0, RZ, P2 ;  /* 0x000000ff0000720c */ /* 0x000fe20001704270 */
[----:B-1----:R-:W-:Y:S01]  /*7dd0*/  FMUL R21, R24, R154 ;  /* 0x0000009a18157220 */ /* 0x002fe20000400000 */
[----:B------:R-:W-:Y:S01]  /*7de0*/  ISETP.GT.AND P3, PT, R157, 0x88, PT ;  /* 0x000000889d00780c */ /* 0x000fe20003f64270 */
[----:B------:R1:W-:Y:S01]  /*7df0*/  @P1 STG.E desc[UR36][R12.64+0x1e4], R151 ;  /* 0x0001e4970c001986 */ /* 0x0003e2000c101924 */
[----:B------:R-:W-:-:S02]  /*7e00*/  IADD3.X R5, R5, R7, RZ, P4, !PT ;  /* 0x0000000705057210 */ /* 0x000fc400027fe4ff */
[C---:B------:R-:W-:Y:S02]  /*7e10*/  ISETP.GT.AND P1, PT, R0.reuse, 0x1, P2 ;  /* 0x000000010000780c */ /* 0x040fe40001724270 */
[----:B------:R-:W-:Y:S01]  /*7e20*/  ISETP.GT.AND P4, PT, R0, RZ, P3 ;  /* 0x000000ff0000720c */ /* 0x000fe20001f84270 */
[----:B0-----:R-:W-:-:S04]  /*7e30*/  FMUL R23, R26, R154 ;  /* 0x0000009a1a177220 */ /* 0x001fc80000400000 */
[----:B------:R-:W-:Y:S01]  /*7e40*/  @P0 STG.E desc[UR36][R4.64], R21 ;  /* 0x0000001504000986 */ /* 0x000fe2000c101924 */
[----:B------:R-:W-:Y:S01]  /*7e50*/  IADD3 R6, P0, R11, R4, RZ ;  /* 0x000000040b067210 */ /* 0x000fe20007f1e0ff */
[----:B-1----:R-:W-:-:S04]  /*7e60*/  FMUL R13, R28, R154 ;  /* 0x0000009a1c0d7220 */ /* 0x002fc80000400000 */
[----:B------:R-:W-:Y:S01]  /*7e70*/  IMAD.X R7, R9, 0x1, R5, P0 ;  /* 0x0000000109077824 */ /* 0x000fe200000e0605 */
[----:B------:R-:W-:Y:S01]  /*7e80*/  @P1 STG.E desc[UR36][R4.64+0x4], R25 ;  /* 0x0000041904001986 */ /* 0x000fe2000c101924 */
[C---:B------:R-:W-:Y:S02]  /*7e90*/  ISETP.GT.AND P1, PT, R0.reuse, 0x1, P3 ;  /* 0x000000010000780c */ /* 0x040fe40001f24270 */
[C---:B------:R-:W-:Y:S01]  /*7ea0*/  ISETP.GT.AND P0, PT, R0.reuse, 0x8, P2 ;  /* 0x000000080000780c */ /* 0x040fe20001704270 */
[----:B------:R-:W-:Y:S01]  /*7eb0*/  @P4 STG.E desc[UR36][R6.64], R23 ;  /* 0x0000001706004986 */ /* 0x000fe2000c101924 */
[----:B------:R-:W-:-:S09]  /*7ec0*/  ISETP.GT.AND P4, PT, R0, 0x9, P2 ;  /* 0x000000090000780c */ /* 0x000fd20001784270 */
[----:B------:R0:W-:Y:S01]  /*7ed0*/  @P1 STG.E desc[UR36][R6.64+0x4], R27 ;  /* 0x0000041b06001986 */ /* 0x0001e2000c101924 */
[----:B------:R-:W-:-:S03]  /*7ee0*/  ISETP.GT.AND P1, PT, R0, 0x8, P3 ;  /* 0x000000080000780c */ /* 0x000fc60001f24270 */
[----:B------:R1:W-:Y:S01]  /*7ef0*/  @P0 STG.E desc[UR36][R4.64+0x20], R13 ;  /* 0x0000200d04000986 */ /* 0x0003e2000c101924 */
[----:B------:R-:W-:Y:S01]  /*7f00*/  IADD3 R8, P0, R11, R4, RZ ;  /* 0x000000040b087210 */ /* 0x000fe20007f1e0ff */
[-C--:B------:R-:W-:Y:S02]  /*7f10*/  FMUL R11, R30, R154.reuse ;  /* 0x0000009a1e0b7220 */ /* 0x080fe40000400000 */
[----:B------:R-:W-:Y:S01]  /*7f20*/  @P4 STG.E desc[UR36][R4.64+0x24], R29 ;  /* 0x0000241d04004986 */ /* 0x000fe2000c101924 */
[C---:B------:R-:W-:Y:S01]  /*7f30*/  ISETP.GT.AND P4, PT, R0.reuse, 0x9, P3 ;  /* 0x000000090000780c */ /* 0x040fe20001f84270 */
[----:B------:R-:W-:Y:S01]  /*7f40*/  IMAD.X R9, R9, 0x1, R5, P0 ;  /* 0x0000000109097824 */ /* 0x000fe200000e0605 */
[----:B------:R-:W-:Y:S01]  /*7f50*/  ISETP.GT.AND P0, PT, R0, 0x10, P2 ;  /* 0x000000100000780c */ /* 0x000fe20001704270 */
[----:B0-----:R-:W-:-:S03]  /*7f60*/  FMUL R7, R32, R154 ;  /* 0x0000009a20077220 */ /* 0x001fc60000400000 */
[----:B------:R0:W-:Y:S01]  /*7f70*/  @P1 STG.E desc[UR36][R8.64+0x20], R11 ;  /* 0x0000200b08001986 */ /* 0x0001e2000c101924 */
[----:B------:R-:W-:Y:S01]  /*7f80*/  ISETP.GT.AND P1, PT, R0, 0x11, P2 ;  /* 0x000000110000780c */ /* 0x000fe20001724270 */
[----:B-1----:R-:W-:-:S05]  /*7f90*/  FMUL R13, R34, R154 ;  /* 0x0000009a220d7220 */ /* 0x002fca0000400000 */
[----:B------:R-:W-:Y:S01]  /*7fa0*/  @P4 STG.E desc[UR36][R14.64+0x24], R31 ;  /* 0x0000241f0e004986 */ /* 0x000fe2000c101924 */
[----:B------:R-:W-:-:S03]  /*7fb0*/  ISETP.GT.AND P4, PT, R0, 0x10, P3 ;  /* 0x000000100000780c */ /* 0x000fc60001f84270 */
[----:B------:R1:W-:Y:S01]  /*7fc0*/  @P0 STG.E desc[UR36][R4.64+0x40], R7 ;  /* 0x0000400704000986 */ /* 0x0003e2000c101924 */
[----:B------:R-:W-:Y:S01]  /*7fd0*/  ISETP.GT.AND P0, PT, R0, 0x11, P3 ;  /* 0x000000110000780c */ /* 0x000fe20001f04270 */
[-C--:B0-----:R-:W-:Y:S01]  /*7fe0*/  FMUL R9, R36, R154.reuse ;  /* 0x0000009a24097220 */ /* 0x081fe20000400000 */
[----:B------:R-:W-:Y:S01]  /*7ff0*/  FMUL R11, R38, R154 ;  /* 0x0000009a260b7220 */ /* 0x000fe20000400000 */
[----:B------:R-:W-:Y:S01]  /*8000*/  @P1 STG.E desc[UR36][R4.64+0x44], R33 ;  /* 0x0000442104001986 */ /* 0x000fe2000c101924 */
[----:B------:R-:W-:-:S05]  /*8010*/  ISETP.GT.AND P1, PT, R0, 0x18, P2 ;  /* 0x000000180000780c */ /* 0x000fca0001724270 */
[----:B------:R-:W-:Y:S01]  /*8020*/  @P4 MOV R6, R14 ;  /* 0x0000000e00064202 */ /* 0x000fe20000000f00 */
[----:B-1----:R-:W-:-:S05]  /*8030*/  @P4 IMAD.MOV.U32 R7, RZ, RZ, R15 ;  /* 0x000000ffff074224 */ /* 0x002fca00078e000f */
[----:B------:R0:W-:Y:S01]  /*8040*/  @P4 STG.E desc[UR36][R6.64+0x40], R13 ;  /* 0x0000400d06004986 */ /* 0x0001e2000c101924 */
[----:B------:R-:W-:Y:S01]  /*8050*/  ISETP.GT.AND P4, PT, R0, 0x19, P2 ;  /* 0x000000190000780c */ /* 0x000fe20001784270 */
[----:B0-----:R-:W-:Y:S01]  /*8060*/  @P0 IMAD.MOV.U32 R6, RZ, RZ, R14 ;  /* 0x000000ffff060224 */ /* 0x001fe200078e000e */
[----:B------:R-:W-:Y:S01]  /*8070*/  @P0 MOV R7, R15 ;  /* 0x0000000f00070202 */ /* 0x000fe20000000f00 */
[----:B------:R-:W-:-:S04]  /*8080*/  FMUL R13, R40, R154 ;  /* 0x0000009a280d7220 */ /* 0x000fc80000400000 */
[----:B------:R0:W-:Y:S01]  /*8090*/  @P0 STG.E desc[UR36][R6.64+0x44], R35 ;  /* 0x0000442306000986 */ /* 0x0001e2000c101924 */
[----:B------:R-:W-:-:S03]  /*80a0*/  ISETP.GT.AND P0, PT, R0, 0x18, P3 ;  /* 0x000000180000780c */ /* 0x000fc60001f04270 */
[----:B------:R1:W-:Y:S01]  /*80b0*/  @P1 STG.E desc[UR36][R4.64+0x60], R9 ;  /* 0x0000600904001986 */ /* 0x0003e2000c101924 */
[----:B------:R-:W-:-:S03]  /*80c0*/  ISETP.GT.AND P1, PT, R0, 0x19, P3 ;  /* 0x000000190000780c */ /* 0x000fc60001f24270 */
[----:B------:R-:W-:Y:S01]  /*80d0*/  @P4 STG.E desc[UR36][R4.64+0x64], R37 ;  /* 0x0000642504004986 */ /* 0x000fe2000c101924 */
[----:B------:R-:W-:-:S05]  /*80e0*/  ISETP.GT.AND P4, PT, R0, 0x20, P2 ;  /* 0x000000200000780c */ /* 0x000fca0001784270 */
[----:B0-----:R-:W-:Y:S02]  /*80f0*/  @P0 IMAD.MOV.U32 R6, RZ, RZ, R14 ;  /* 0x000000ffff060224 */ /* 0x001fe400078e000e */
[----:B------:R-:W-:Y:S02]  /*8100*/  @P0 IMAD.MOV.U32 R7, RZ, RZ, R15 ;  /* 0x000000ffff070224 */ /* 0x000fe400078e000f */
[----:B-1----:R-:W-:-:S03]  /*8110*/  FMUL R9, R42, R154 ;  /* 0x0000009a2a097220 */ /* 0x002fc60000400000 */
[----:B------:R0:W-:Y:S01]  /*8120*/  @P0 STG.E desc[UR36][R6.64+0x60], R11 ;  /* 0x0000600b06000986 */ /* 0x0001e2000c101924 */
[----:B------:R-:W-:Y:S02]  /*8130*/  ISETP.GT.AND P0, PT, R0, 0x21, P2 ;  /* 0x000000210000780c */ /* 0x000fe40001704270 */
[----:B0-----:R-:W-:Y:S01]  /*8140*/  @P1 MOV R6, R14 ;  /* 0x0000000e00061202 */ /* 0x001fe20000000f00 */
[----:B------:R-:W-:Y:S02]  /*8150*/  @P1 IMAD.MOV.U32 R7, RZ, RZ, R15 ;  /* 0x000000ffff071224 */ /* 0x000fe400078e000f */
[----:B------:R-:W-:-:S03]  /*8160*/  FMUL R11, R44, R154 ;  /* 0x0000009a2c0b7220 */ /* 0x000fc60000400000 */
[----:B------:R0:W-:Y:S01]  /*8170*/  @P1 STG.E desc[UR36][R6.64+0x64], R39 ;  /* 0x0000642706001986 */ /* 0x0001e2000c101924 */
[----:B------:R-:W-:-:S03]  /*8180*/  ISETP.GT.AND P1, PT, R0, 0x20, P3 ;  /* 0x000000200000780c */ /* 0x000fc60001f24270 */
[----:B------:R1:W-:Y:S01]  /*8190*/  @P4 STG.E desc[UR36][R4.64+0x80], R13 ;  /* 0x0000800d04004986 */ /* 0x0003e2000c101924 */
[----:B------:R-:W-:-:S03]  /*81a0*/  ISETP.GT.AND P4, PT, R0, 0x21, P3 ;  /* 0x000000210000780c */ /* 0x000fc60001f84270 */
[----:B------:R-:W-:Y:S01]  /*81b0*/  @P0 STG.E desc[UR36][R4.64+0x84], R41 ;  /* 0x0000842904000986 */ /* 0x000fe2000c101924 */
[----:B------:R-:W-:-:S05]  /*81c0*/  ISETP.GT.AND P0, PT, R0, 0x28, P2 ;  /* 0x000000280000780c */ /* 0x000fca0001704270 */
[----:B0-----:R-:W-:Y:S01]  /*81d0*/  @P1 IMAD.MOV.U32 R6, RZ, RZ, R14 ;  /* 0x000000ffff061224 */ /* 0x001fe200078e000e */
[----:B------:R-:W-:Y:S01]  /*81e0*/  @P1 MOV R7, R15 ;  /* 0x0000000f00071202 */ /* 0x000fe20000000f00 */
[----:B-1----:R-:W-:-:S04]  /*81f0*/  FMUL R13, R46, R154 ;  /* 0x0000009a2e0d7220 */ /* 0x002fc80000400000 */
[----:B------:R0:W-:Y:S01]  /*8200*/  @P1 STG.E desc[UR36][R6.64+0x80], R9 ;  /* 0x0000800906001986 */ /* 0x0001e2000c101924 */
[----:B------:R-:W-:Y:S01]  /*8210*/  ISETP.GT.AND P1, PT, R0, 0x29, P2 ;  /* 0x000000290000780c */ /* 0x000fe20001724270 */
[----:B0-----:R-:W-:Y:S02]  /*8220*/  @P4 IMAD.MOV.U32 R6, RZ, RZ, R14 ;  /* 0x000000ffff064224 */ /* 0x001fe400078e000e */
[----:B------:R-:W-:Y:S01]  /*8230*/  FMUL R9, R48, R154 ;  /* 0x0000009a30097220 */ /* 0x000fe20000400000 */
[----:B------:R-:W-:-:S05]  /*8240*/  @P4 IMAD.MOV.U32 R7, RZ, RZ, R15 ;  /* 0x000000ffff074224 */ /* 0x000fca00078e000f */
[----:B------:R0:W-:Y:S01]  /*8250*/  @P4 STG.E desc[UR36][R6.64+0x84], R43 ;  /* 0x0000842b06004986 */ /* 0x0001e2000c101924 */
[----:B------:R-:W-:-:S03]  /*8260*/  ISETP.GT.AND P4, PT, R0, 0x28, P3 ;  /* 0x000000280000780c */ /* 0x000fc60001f84270 */
[----:B------:R1:W-:Y:S01]  /*8270*/  @P0 STG.E desc[UR36][R4.64+0xa0], R11 ;  /* 0x0000a00b04000986 */ /* 0x0003e2000c101924 */
[----:B------:R-:W-:-:S03]  /*8280*/  ISETP.GT.AND P0, PT, R0, 0x29, P3 ;  /* 0x000000290000780c */ /* 0x000fc60001f04270 */
[----:B------:R-:W-:Y:S01]  /*8290*/  @P1 STG.E desc[UR36][R4.64+0xa4], R45 ;  /* 0x0000a42d04001986 */ /* 0x000fe2000c101924 */
[----:B------:R-:W-:-:S05]  /*82a0*/  ISETP.GT.AND P1, PT, R0, 0x30, P2 ;  /* 0x000000300000780c */ /* 0x000fca0001724270 */
[----:B0-----:R-:W-:Y:S01]  /*82b0*/  @P4 MOV R6, R14 ;  /* 0x0000000e00064202 */ /* 0x001fe20000000f00 */
[----:B------:R-:W-:Y:S02]  /*82c0*/  @P4 IMAD.MOV.U32 R7, RZ, RZ, R15 ;  /* 0x000000ffff074224 */ /* 0x000fe400078e000f */
[----:B-1----:R-:W-:-:S03]  /*82d0*/  FMUL R11, R50, R154 ;  /* 0x0000009a320b7220 */ /* 0x002fc60000400000 */
        /* <DEDUP_REMOVED lines=122> */
[C---:B------:R-:W-:Y:S02]  /*8a80*/  ISETP.GT.AND P1, PT, R0.reuse, 0x78, P2 ;  /* 0x000000780000780c */ /* 0x040fe40001724270 */
[----:B------:R-:W-:-:S03]  /*8a90*/  ISETP.GT.AND P2, PT, R0, 0x79, P2 ;  /* 0x000000790000780c */ /* 0x000fc60001744270 */
[----:B0-----:R-:W-:Y:S01]  /*8aa0*/  @P4 MOV R6, R14 ;  /* 0x0000000e00064202 */ /* 0x001fe20000000f00 */
[----:B------:R-:W-:Y:S02]  /*8ab0*/  @P4 IMAD.MOV.U32 R7, RZ, RZ, R15 ;  /* 0x000000ffff074224 */ /* 0x000fe400078e000f */
[----:B-1----:R-:W-:-:S03]  /*8ac0*/  FMUL R11, R86, R154 ;  /* 0x0000009a560b7220 */ /* 0x002fc60000400000 */
[----:B------:R0:W-:Y:S01]  /*8ad0*/  @P4 STG.E desc[UR36][R6.64+0x1c0], R13 ;  /* 0x0001c00d06004986 */ /* 0x0001e2000c101924 */
[C---:B------:R-:W-:Y:S02]  /*8ae0*/  ISETP.GT.AND P4, PT, R0.reuse, 0x78, P3 ;  /* 0x000000780000780c */ /* 0x040fe40001f84270 */
[----:B------:R-:W-:Y:S01]  /*8af0*/  ISETP.GT.AND P3, PT, R0, 0x79, P3 ;  /* 0x000000790000780c */ /* 0x000fe20001f64270 */
[----:B0-----:R-:W-:Y:S01]  /*8b00*/  @P0 IMAD.MOV.U32 R6, RZ, RZ, R14 ;  /* 0x000000ffff060224 */ /* 0x001fe200078e000e */
[----:B------:R-:W-:-:S05]  /*8b10*/  @P0 MOV R7, R15 ;  /* 0x0000000f00070202 */ /* 0x000fca0000000f00 */
[----:B------:R-:W-:Y:S04]  /*8b20*/  @P0 STG.E desc[UR36][R6.64+0x1c4], R83 ;  /* 0x0001c45306000986 */ /* 0x000fe8000c101924 */
[----:B------:R-:W-:Y:S04]  /*8b30*/  @P1 STG.E desc[UR36][R4.64+0x1e0], R9 ;  /* 0x0001e00904001986 */ /* 0x000fe8000c101924 */
[----:B------:R0:W-:Y:S02]  /*8b40*/  @P2 STG.E desc[UR36][R4.64+0x1e4], R85 ;  /* 0x0001e45504002986 */ /* 0x0001e4000c101924 */
[----:B0-----:R-:W-:-:S02]  /*8b50*/  @P4 IMAD.MOV.U32 R4, RZ, RZ, R14 ;  /* 0x000000ffff044224 */ /* 0x001fc400078e000e */
[----:B------:R-:W-:-:S05]  /*8b60*/  @P4 IMAD.MOV.U32 R5, RZ, RZ, R15 ;  /* 0x000000ffff054224 */ /* 0x000fca00078e000f */
[----:B------:R0:W-:Y:S04]  /*8b70*/  @P4 STG.E desc[UR36][R4.64+0x1e0], R11 ;  /* 0x0001e00b04004986 */ /* 0x0001e8000c101924 */
[----:B------:R0:W-:Y:S02]  /*8b80*/  @P3 STG.E desc[UR36][R14.64+0x1e4], R87 ;  /* 0x0001e4570e003986 */ /* 0x0001e4000c101924 */
.L_x_284:
[----:B------:R-:W-:Y:S05]  /*8b90*/  BSYNC B0 ;  /* 0x0000000000007941 */ /* 0x000fea0003800000 */
.L_x_32:
[----:B------:R-:W-:Y:S01]  /*8ba0*/  ULDC UR4, c[0x0][0xc] ;  /* 0x0000030000047ab9 */ /* 0x000fe20000000800 */
[----:B------:R-:W-:Y:S01]  /*8bb0*/  ULDC UR5, c[0x0][0x10] ;  /* 0x0000040000057ab9 */ /* 0x000fe20000000800 */
[----:B0-----:R-:W0:Y:S01]  /*8bc0*/  LDC R5, c[0x0][0x14] ;  /* 0x00000500ff057b82 */ /* 0x001e220000000800 */
[----:B------:R-:W-:Y:S01]  /*8bd0*/  UIMAD.WIDE.U32 UR4, UR4, UR5, URZ ;  /* 0x00000005040472a5 */ /* 0x000fe2000f8e003f */
[----:B------:R-:W-:Y:S01]  /*8be0*/  PRMT R0, RZ, 0x7610, R0 ;  /* 0x00007610ff007816 */ /* 0x000fe20000000000 */
[----:B------:R-:W-:Y:S02]  /*8bf0*/  IMAD.MOV.U32 R153, RZ, RZ, -0x1 ;  /* 0xffffffffff997424 */ /* 0x000fe400078e00ff */
[----:B------:R-:W-:Y:S02]  /*8c00*/  IMAD.MOV.U32 R23, RZ, RZ, -0x1 ;  /* 0xffffffffff177424 */ /* 0x000fe400078e00ff */
[----:B0-----:R-:W-:-:S04]  /*8c10*/  IMAD.WIDE.U32 R16, R5, UR4, R16 ;  /* 0x0000000405107c25 */ /* 0x001fc8000f8e0010 */
[----:B------:R-:W-:Y:S01]  /*8c20*/  IMAD R5, R5, UR5, RZ ;  /* 0x0000000505057c24 */ /* 0x000fe2000f8e02ff */
[----:B------:R-:W-:Y:S02]  /*8c30*/  ULDC.64 UR4, c[0x0][0x650] ;  /* 0x0001940000047ab9 */ /* 0x000fe40000000a00 */
[----:B------:R-:W-:Y:S02]  /*8c40*/  ISETP.GE.U32.AND P0, PT, R16, UR4, PT ;  /* 0x0000000410007c0c */ /* 0x000fe4000bf06070 */
[----:B------:R-:W-:-:S04]  /*8c50*/  IADD3 R17, R17, R5, RZ ;  /* 0x0000000511117210 */ /* 0x000fc80007ffe0ff */
[----:B------:R-:W-:-:S13]  /*8c60*/  ISETP.GE.U32.AND.EX P0, PT, R17, UR5, PT, P0 ;  /* 0x0000000511007c0c */ /* 0x000fda000bf06100 */
[----:B------:R-:W-:Y:S05]  /*8c70*/  @P0 BRA `(.L_x_285) ;  /* 0x0000000400640947 */ /* 0x000fea0003800000 */
[----:B---3--:R-:W0:Y:S01]  /*8c80*/  S2R R12, SR_CTAID.X ;  /* 0x00000000000c7919 */ /* 0x008e220000002500 */
[----:B------:R-:W3:Y:S01]  /*8c90*/  LDC.64 R10, c[0x0][0x628] ;  /* 0x00018a00ff0a7b82 */ /* 0x000ee20000000a00 */
[----:B------:R-:W-:Y:S01]  /*8ca0*/  ULDC UR4, c[0x0][0x150] ;  /* 0x0000540000047ab9 */ /* 0x000fe20000000800 */
[----:B------:R-:W-:Y:S01]  /*8cb0*/  MOV R8, R16 ;  /* 0x0000001000087202 */ /* 0x000fe20000000f00 */
[----:B------:R-:W0:Y:S01]  /*8cc0*/  S2R R24, SR_CTAID.Y ;  /* 0x0000000000187919 */ /* 0x000e220000002600 */
[----:B------:R-:W-:-:S04]  /*8cd0*/  IMAD.MOV.U32 R9, RZ, RZ, R17 ;  /* 0x000000ffff097224 */ /* 0x000fc800078e0011 */
[----:B--2---:R-:W2:Y:S08]  /*8ce0*/  LDC R21, c[0x0][0x144] ;  /* 0x00005100ff157b82 */ /* 0x004eb00000000800 */
[----:B------:R-:W1:Y:S08]  /*8cf0*/  LDC R0, c[0x0][0x630] ;  /* 0x00018c00ff007b82 */ /* 0x000e700000000800 */
[----:B------:R-:W1:Y:S01]  /*8d00*/  LDC.64 R14, c[0x0][0x620] ;  /* 0x00018800ff0e7b82 */ /* 0x000e620000000a00 */
[----:B---3--:R-:W-:-:S04]  /*8d10*/  ISETP.NE.U32.AND P0, PT, R10, RZ, PT ;  /* 0x000000ff0a00720c */ /* 0x008fc80003f05070 */
[----:B------:R-:W-:Y:S02]  /*8d20*/  ISETP.NE.AND.EX P0, PT, R11, RZ, PT, P0 ;  /* 0x000000ff0b00720c */ /* 0x000fe40003f05300 */
[----:B0-----:R-:W-:-:S05]  /*8d30*/  I2FP.F32.U32 R3, R12 ;  /* 0x0000000c00037245 */ /* 0x001fca0000201000 */
[----:B------:R-:W-:-:S04]  /*8d40*/  FMUL R3, R3, UR4 ;  /* 0x0000000403037c20 */ /* 0x000fc80008400000 */
[----:B------:R0:W3:Y:S02]  /*8d50*/  F2I.U32.TRUNC.NTZ R20, R3 ;  /* 0x0000000300147305 */ /* 0x0000e4000020f000 */
[----:B--2---:R-:W-:Y:S05]  /*8d60*/  @!P0 BRA `(.L_x_286) ;  /* 0x0000000000288947 */ /* 0x004fea0003800000 */
[----:B0-----:R-:W0:Y:S02]  /*8d70*/  LDC R3, c[0x0][0x634] ;  /* 0x00018d00ff037b82 */ /* 0x001e240000000800 */
[----:B0-----:R-:W-:-:S05]  /*8d80*/  IADD3 R3, P0, R16, R3, RZ ;  /* 0x0000000310037210 */ /* 0x001fca0007f1e0ff */
[----:B------:R-:W-:-:S04]  /*8d90*/  IMAD.X R13, RZ, RZ, R17, P0 ;  /* 0x000000ffff0d7224 */ /* 0x000fc800000e0611 */
[----:B------:R-:W-:-:S04]  /*8da0*/  IMAD.WIDE.U32 R4, R13, R10, RZ ;  /* 0x0000000a0d047225 */ /* 0x000fc800078e00ff */
[----:B------:R-:W-:-:S04]  /*8db0*/  IMAD.WIDE.U32 R6, P0, R3, R11, R4 ;  /* 0x0000000b03067225 */ /* 0x000fc80007800004 */
[----:B------:R-:W-:Y:S01]  /*8dc0*/  IMAD.WIDE.U32 R4, R3, R10, RZ ;  /* 0x0000000a03047225 */ /* 0x000fe200078e00ff */
[----:B------:R-:W-:-:S03]  /*8dd0*/  IADD3.X R9, RZ, RZ, RZ, P0, !PT ;  /* 0x000000ffff097210 */ /* 0x000fc600007fe4ff */
[----:B------:R-:W-:Y:S01]  /*8de0*/  IMAD.MOV.U32 R8, RZ, RZ, R7 ;  /* 0x000000ffff087224 */ /* 0x000fe200078e0007 */
[----:B------:R-:W-:-:S05]  /*8df0*/  IADD3 RZ, P0, R5, R6, RZ ;  /* 0x0000000605ff7210 */ /* 0x000fca0007f1e0ff */
[----:B------:R-:W-:-:S08]  /*8e00*/  IMAD.WIDE.U32.X R8, R13, R11, R8, P0 ;  /* 0x0000000b0d087225 */ /* 0x000fd000000e0408 */
.L_x_286:
[----:B------:R-:W2:Y:S01]  /*8e10*/  LDC.64 R30, c[0x0][0x640] ;  /* 0x00019000ff1e7b82 */ /* 0x000ea20000000a00 */
[-CC-:B-1----:R-:W-:Y:S01]  /*8e20*/  SHF.R.U64 R23, R8, R0.reuse, R9.reuse ;  /* 0x0000000008177219 */ /* 0x182fe20000001209 */
[----:B------:R-:W-:Y:S01]  /*8e30*/  ULDC UR4, c[0x0][0x154] ;  /* 0x0000550000047ab9 */ /* 0x000fe20000000800 */
[----:B------:R-:W-:Y:S02]  /*8e40*/  SHF.R.U32.HI R0, RZ, R0, R9 ;  /* 0x00000000ff007219 */ /* 0x000fe40000011609 */
[----:B0-----:R-:W-:Y:S02]  /*8e50*/  IADD3 R3, P0, RZ, -R23, RZ ;  /* 0x80000017ff037210 */ /* 0x001fe40007f1e0ff */
[----:B---3--:R-:W-:Y:S01]  /*8e60*/  IADD3 R20, -R20, RZ, RZ ;  /* 0x000000ff14147210 */ /* 0x008fe20007ffe1ff */
[----:B------:R-:W0:Y:S01]  /*8e70*/  LDC R6, c[0x0][0x618] ;  /* 0x00018600ff067b82 */ /* 0x000e220000000800 */
[----:B------:R-:W-:Y:S01]  /*8e80*/  MOV R7, 0x1 ;  /* 0x0000000100077802 */ /* 0x000fe20000000f00 */
[----:B------:R-:W-:-:S02]  /*8e90*/  IMAD.X R5, RZ, RZ, ~R0, P0 ;  /* 0x000000ffff057224 */ /* 0x000fc400000e0e00 */
[----:B------:R-:W-:Y:S02]  /*8ea0*/  IMAD R26, R21, R20, R12 ;  /* 0x00000014151a7224 */ /* 0x000fe400078e020c */
[-C--:B------:R-:W-:Y:S02]  /*8eb0*/  IMAD R0, R5, R14.reuse, RZ ;  /* 0x0000000e05007224 */ /* 0x080fe400078e02ff */
[----:B------:R-:W1:Y:S01]  /*8ec0*/  LDC R8, c[0x0][0x608] ;  /* 0x00018200ff087b82 */ /* 0x000e620000000800 */
[----:B------:R-:W-:-:S04]  /*8ed0*/  IMAD.WIDE.U32 R4, R3, R14, R16 ;  /* 0x0000000e03047225 */ /* 0x000fc800078e0010 */
[----:B------:R-:W-:Y:S01]  /*8ee0*/  IMAD R3, R3, R15, R0 ;  /* 0x0000000f03037224 */ /* 0x000fe200078e0200 */
[----:B------:R-:W-:Y:S02]  /*8ef0*/  I2FP.F32.U32 R0, R24 ;  /* 0x0000001800007245 */ /* 0x000fe40000201000 */
[----:B------:R-:W3:Y:S01]  /*8f00*/  LDC R28, c[0x0][0x658] ;  /* 0x00019600ff1c7b82 */ /* 0x000ee20000000800 */
[----:B------:R-:W-:Y:S01]  /*8f10*/  IMAD.IADD R3, R5, 0x1, R3 ;  /* 0x0000000105037824 */ /* 0x000fe200078e0203 */
[----:B--2---:R-:W-:Y:S01]  /*8f20*/  ISETP.NE.U32.AND P0, PT, R30, RZ, PT ;  /* 0x000000ff1e00720c */ /* 0x004fe20003f05070 */
[----:B------:R-:W-:Y:S01]  /*8f30*/  FMUL R0, R0, UR4 ;  /* 0x0000000400007c20 */ /* 0x000fe20008400000 */
[----:B------:R-:W-:Y:S02]  /*8f40*/  IMAD.MOV.U32 R5, RZ, RZ, -0x1 ;  /* 0xffffffffff057424 */ /* 0x000fe400078e00ff */
[----:B------:R-:W-:Y:S01]  /*8f50*/  ISETP.NE.AND.EX P0, PT, R31, RZ, PT, P0 ;  /* 0x000000ff1f00720c */ /* 0x000fe20003f05300 */
[----:B------:R2:W2:Y:S01]  /*8f60*/  F2I.U32.TRUNC.NTZ R14, R0 ;  /* 0x00000000000e7305 */ /* 0x0004a2000020f000 */
[----:B------:R-:W2:Y:S01]  /*8f70*/  LDC R15, c[0x0][0x148] ;  /* 0x00005200ff0f7b82 */ /* 0x000ea20000000800 */
[----:B0-----:R-:W-:-:S02]  /*8f80*/  SHF.R.U64 R12, R4, R6, R3 ;  /* 0x00000006040c7219 */ /* 0x001fc40000001203 */
[----:B------:R-:W-:-:S05]  /*8f90*/  SHF.R.U32.HI R3, RZ, R6, R3 ;  /* 0x00000006ff037219 */ /* 0x000fca0000011603 */
[----:B------:R-:W0:Y:S01]  /*8fa0*/  LDC R20, c[0x0][0x600] ;  /* 0x00018000ff147b82 */ /* 0x000e220000000800 */
[-CC-:B-1----:R-:W-:Y:S02]  /*8fb0*/  SHF.R.U64 R10, R12, R8.reuse, R3.reuse ;  /* 0x000000080c0a7219 */ /* 0x182fe40000001203 */
[----:B------:R-:W-:-:S05]  /*8fc0*/  SHF.R.U32.HI R3, RZ, R8, R3 ;  /* 0x00000008ff037219 */ /* 0x000fca0000011603 */
[----:B------:R-:W1:Y:S01]  /*8fd0*/  LDC R25, c[0x0][0x648] ;  /* 0x00019200ff197b82 */ /* 0x000e620000000800 */
[-C--:B---3--:R-:W-:Y:S02]  /*8fe0*/  SHF.L.U32 R4, R5, R28.reuse, RZ ;  /* 0x0000001c05047219 */ /* 0x088fe400000006ff */
[-CC-:B------:R-:W-:Y:S02]  /*8ff0*/  SHF.R.U64 R13, R10, R28.reuse, R3.reuse ;  /* 0x0000001c0a0d7219 */ /* 0x180fe40000001203 */
[----:B------:R-:W-:Y:S02]  /*9000*/  SHF.R.U32.HI R5, RZ, R28, R3 ;  /* 0x0000001cff057219 */ /* 0x000fe40000011603 */
[----:B------:R-:W-:Y:S01]  /*9010*/  LOP3.LUT R21, RZ, R4, RZ, 0x33, !PT ;  /* 0x00000004ff157212 */ /* 0x000fe200078e33ff */
[----:B------:R-:W3:Y:S01]  /*9020*/  LDC R27, c[0x0][0x638] ;  /* 0x00018e00ff1b7b82 */ /* 0x000ee20000000800 */
[----:B------:R-:W-:Y:S01]  /*9030*/  SHF.L.U32 R28, R7, R28, RZ ;  /* 0x0000001c071c7219 */ /* 0x000fe200000006ff */
[----:B------:R-:W-:-:S06]  /*9040*/  IMAD.MOV.U32 R4, RZ, RZ, R13 ;  /* 0x000000ffff047224 */ /* 0x000fcc00078e000d */
[----:B------:R-:W0:Y:S01]  /*9050*/  LDC R29, c[0x0][0x610] ;  /* 0x00018400ff1d7b82 */ /* 0x000e220000000800 */
[----:B------:R-:W-:Y:S05]  /*9060*/  @!P0 BRA `(.L_x_287) ;  /* 0x0000000000288947 */ /* 0x000fea0003800000 */
[----:B--2---:R-:W2:Y:S02]  /*9070*/  LDC R0, c[0x0][0x64c] ;  /* 0x00019300ff007b82 */ /* 0x004ea40000000800 */
[----:B--2---:R-:W-:-:S05]  /*9080*/  IADD3 R3, P0, R13, R0, RZ ;  /* 0x000000000d037210 */ /* 0x004fca0007f1e0ff */
        /* <DEDUP_REMOVED lines=8> */
.L_x_287:
[----:B------:R-:W-:Y:S01]  /*9110*/  ISETP.NE.AND P0, PT, R2, 0x1, PT ;  /* 0x000000010200780c */ /* 0x000fe20003f05270 */
[----:B--2---:R-:W-:Y:S01]  /*9120*/  IMAD.MOV R14, RZ, RZ, -R14 ;  /* 0x000000ffff0e7224 */ /* 0x004fe200078e0a0e */
[----:B-1----:R-:W-:Y:S01]  /*9130*/  SHF.R.U64 R0, R4, R25, R5 ;  /* 0x0000001904007219 */ /* 0x002fe20000001205 */
[----:B------:R-:W-:Y:S01]  /*9140*/  IMAD.MOV.U32 R6, RZ, RZ, 0x1 ;  /* 0x00000001ff067424 */ /* 0x000fe200078e00ff */
[----:B------:R-:W-:Y:S02]  /*9150*/  LOP3.LUT R3, R10, R21, RZ, 0xc0, !PT ;  /* 0x000000150a037212 */ /* 0x000fe400078ec0ff */
[----:B0-----:R-:W-:Y:S01]  /*9160*/  IADD3 R5, R20, -0x1, RZ ;  /* 0xffffffff14057810 */ /* 0x001fe20007ffe0ff */
[----:B------:R-:W-:Y:S02]  /*9170*/  IMAD.MOV R4, RZ, RZ, -R0 ;  /* 0x000000ffff047224 */ /* 0x000fe400078e0a00 */
[----:B------:R-:W-:Y:S01]  /*9180*/  IMAD R3, R28, R0, R3 ;  /* 0x000000001c037224 */ /* 0x000fe200078e0203 */
[----:B------:R-:W-:Y:S01]  /*9190*/  LOP3.LUT R5, R12, R5, RZ, 0xc0, !PT ;  /* 0x000000050c057212 */ /* 0x000fe200078ec0ff */
[----:B---3--:R-:W-:-:S02]  /*91a0*/  IMAD R0, R4, R27, R13 ;  /* 0x0000001b04007224 */ /* 0x008fc400078e020d */
[----:B------:R-:W-:Y:S02]  /*91b0*/  @P0 IMAD R26, R15, R14, R24 ;  /* 0x0000000e0f1a0224 */ /* 0x000fe400078e0218 */
[----:B------:R-:W-:Y:S01]  /*91c0*/  IMAD R4, R0, R20, R5 ;  /* 0x0000001400047224 */ /* 0x000fe200078e0205 */
[----:B------:R-:W-:Y:S01]  /*91d0*/  PRMT R0, R6, 0x7610, R0 ;  /* 0x0000761006007816 */ /* 0x000fe20000000000 */
[----:B------:R-:W-:-:S05]  /*91e0*/  IMAD R3, R3, R29, R26 ;  /* 0x0000001d03037224 */ /* 0x000fca00078e021a */
[----:B------:R-:W-:Y:S02]  /*91f0*/  SEL R153, R4, R3, !P0 ;  /* 0x0000000304997207 */ /* 0x000fe40004000000 */
[----:B------:R-:W-:-:S07]  /*9200*/  SEL R3, R3, R4, !P0 ;  /* 0x0000000403037207 */ /* 0x000fce0004000000 */
.L_x_285:
[----:B------:R-:W-:Y:S02]  /*9210*/  LOP3.LUT P0, RZ, R0, 0xff, RZ, 0xc0, !PT ;  /* 0x000000ff00ff7812 */ /* 0x000fe4000780c0ff */
[----:B------:R-:W-:-:S11]  /*9220*/  MOV R152, R3 ;  /* 0x0000000300987202 */ /* 0x000fd60000000f00 */
[----:B------:R-:W-:Y:S05]  /*9230*/  @P0 BRA `(.L_x_288) ;  /* 0xffffff7c00d40947 */ /* 0x000fea000383ffff */
[----:B------:R-:W-:Y:S05]  /*9240*/  EXIT ;  /* 0x000000000000794d */ /* 0x000fea0003800000 */
.L_x_7:
        /* <DEDUP_REMOVED lines=26> */
.L_x_290:
[----:B------:R-:W0:Y:S01]  /*93f0*/  LDC.64 R26, c[0x0][0x640] ;  /* 0x00019000ff1a7b82 */ /* 0x000e220000000a00 */
[-CC-:B------:R-:W-:Y:S01]  /*9400*/  SHF.R.U64 R20, R12, R8.reuse, R13.reuse ;  /* 0x000000080c147219 */ /* 0x180fe2000000120d */
[----:B------:R-:W-:Y:S01]  /*9410*/  IMAD.MOV.U32 R30, RZ, RZ, 0x1 ;  /* 0x00000001ff1e7424 */ /* 0x000fe200078e00ff */
[----:B------:R-:W-:Y:S02]  /*9420*/  SHF.R.U32.HI R6, RZ, R8, R13 ;  /* 0x00000008ff067219 */ /* 0x000fe4000001160d */
[----:B------:R-:W-:-:S03]  /*9430*/  IADD3 R11, P0, RZ, -R20, RZ ;  /* 0x80000014ff0b7210 */ /* 0x000fc60007f1e0ff */
[----:B------:R-:W1:Y:S01]  /*9440*/  LDC R10, c[0x0][0x618] ;  /* 0x00018600ff0a7b82 */ /* 0x000e620000000800 */
[----:B------:R-:W-:-:S05]  /*9450*/  IADD3.X R7, RZ, ~R6, RZ, P0, !PT ;  /* 0x80000006ff077210 */ /* 0x000fca00007fe4ff */
[-C--:B------:R-:W-:Y:S02]  /*9460*/  IMAD R8, R7, R22.reuse, RZ ;  /* 0x0000001607087224 */ /* 0x080fe400078e02ff */
[----:B------:R-:W2:Y:S01]  /*9470*/  LDC R12, c[0x0][0x608] ;  /* 0x00018200ff0c7b82 */ /* 0x000ea20000000800 */
[----:B------:R-:W-:-:S04]  /*9480*/  IMAD.WIDE.U32 R6, R11, R22, R16 ;  /* 0x000000160b067225 */ /* 0x000fc800078e0010 */
[----:B------:R-:W-:-:S03]  /*9490*/  IMAD R11, R11, R23, R8 ;  /* 0x000000170b0b7224 */ /* 0x000fc600078e0208 */
[----:B------:R-:W3:Y:S01]  /*94a0*/  LDC R25, c[0x0][0x658] ;  /* 0x00019600ff197b82 */ /* 0x000ee20000000800 */
[----:B0-----:R-:W-:Y:S01]  /*94b0*/  ISETP.NE.U32.AND P0, PT, R26, RZ, PT ;  /* 0x000000ff1a00720c */ /* 0x001fe20003f05070 */
[----:B------:R-:W-:-:S03]  /*94c0*/  IMAD.IADD R7, R7, 0x1, R11 ;  /* 0x0000000107077824 */ /* 0x000fc600078e020b */
[----:B------:R-:W-:-:S03]  /*94d0*/  ISETP.NE.AND.EX P0, PT, R27, RZ, PT, P0 ;  /* 0x000000ff1b00720c */ /* 0x000fc60003f05300 */
[----:B------:R-:W0:Y:S01]  /*94e0*/  LDC R23, c[0x0][0x600] ;  /* 0x00018000ff177b82 */ /* 0x000e220000000800 */
[-CC-:B-1----:R-:W-:Y:S02]  /*94f0*/  SHF.R.U64 R8, R6, R10.reuse, R7.reuse ;  /* 0x0000000a06087219 */ /* 0x182fe40000001207 */
[----:B------:R-:W-:Y:S02]  /*9500*/  SHF.R.U32.HI R7, RZ, R10, R7 ;  /* 0x0000000aff077219 */ /* 0x000fe40000011607 */
[----:B------:R-:W-:-:S03]  /*9510*/  MOV R10, 0xffffffff ;  /* 0xffffffff000a7802 */ /* 0x000fc60000000f00 */
[----:B------:R-:W1:Y:S01]  /*9520*/  LDC R24, c[0x0][0x648] ;  /* 0x00019200ff187b82 */ /* 0x000e620000000800 */
[-CC-:B--2---:R-:W-:Y:S02]  /*9530*/  SHF.R.U64 R21, R8, R12.reuse, R7.reuse ;  /* 0x0000000c08157219 */ /* 0x184fe40000001207 */
[----:B------:R-:W-:-:S05]  /*9540*/  SHF.R.U32.HI R6, RZ, R12, R7 ;  /* 0x0000000cff067219 */ /* 0x000fca0000011607 */
[----:B------:R-:W2:Y:S01]  /*9550*/  LDC R28, c[0x0][0x638] ;  /* 0x00018e00ff1c7b82 */ /* 0x000ea20000000800 */
[-C--:B---3--:R-:W-:Y:S02]  /*9560*/  SHF.L.U32 R10, R10, R25.reuse, RZ ;  /* 0x000000190a0a7219 */ /* 0x088fe400000006ff */
[-CC-:B------:R-:W-:Y:S02]  /*9570*/  SHF.R.U64 R22, R21, R25.reuse, R6.reuse ;  /* 0x0000001915167219 */ /* 0x180fe40000001206 */
[----:B------:R-:W-:Y:S02]  /*9580*/  SHF.R.U32.HI R7, RZ, R25, R6 ;  /* 0x00000019ff077219 */ /* 0x000fe40000011606 */
[----:B------:R-:W-:Y:S01]  /*9590*/  LOP3.LUT R32, RZ, R10, RZ, 0x33, !PT ;  /* 0x0000000aff207212 */ /* 0x000fe200078e33ff */
[----:B------:R-:W3:Y:S01]  /*95a0*/  LDC R29, c[0x0][0x610] ;  /* 0x00018400ff1d7b82 */ /* 0x000ee20000000800 */
[----:B------:R-:W-:Y:S01]  /*95b0*/  MOV R6, R22 ;  /* 0x0000001600067202 */ /* 0x000fe20000000f00 */
[----:B------:R-:W-:Y:S06]  /*95c0*/  @!P0 BRA `(.L_x_291) ;  /* 0x0000000000288947 */ /* 0x000fec0003800000 */
[----:B------:R-:W4:Y:S02]  /*95d0*/  LDC R13, c[0x0][0x64c] ;  /* 0x00019300ff0d7b82 */ /* 0x000f240000000800 */
[----:B----4-:R-:W-:-:S05]  /*95e0*/  IADD3 R13, P0, R22, R13, RZ ;  /* 0x0000000d160d7210 */ /* 0x010fca0007f1e0ff */
        /* <DEDUP_REMOVED lines=8> */
.L_x_291:
[----:B------:R-:W-:Y:S02]  /*9670*/  ISETP.NE.AND P0, PT, R2, 0x1, PT ;  /* 0x000000010200780c */ /* 0x000fe40003f05270 */
[----:B-1----:R-:W-:Y:S02]  /*9680*/  SHF.R.U64 R6, R6, R24, R7 ;  /* 0x0000001806067219 */ /* 0x002fe40000001207 */
[----:B------:R-:W-:Y:S02]  /*9690*/  SHF.L.U32 R30, R30, R25, RZ ;  /* 0x000000191e1e7219 */ /* 0x000fe400000006ff */
[----:B------:R-:W-:Y:S01]  /*96a0*/  LOP3.LUT R5, R21, R32, RZ, 0xc0, !PT ;  /* 0x0000002015057212 */ /* 0x000fe200078ec0ff */
[----:B------:R-:W-:Y:S01]  /*96b0*/  IMAD.MOV R7, RZ, RZ, -R6 ;  /* 0x000000ffff077224 */ /* 0x000fe200078e0a06 */
[----:B0-----:R-:W-:-:S03]  /*96c0*/  IADD3 R11, R23, -0x1, RZ ;  /* 0xffffffff170b7810 */ /* 0x001fc60007ffe0ff */
[----:B------:R-:W-:Y:S01]  /*96d0*/  IMAD R6, R30, R6, R5 ;  /* 0x000000061e067224 */ /* 0x000fe200078e0205 */
[----:B------:R-:W-:Y:S01]  /*96e0*/  LOP3.LUT R5, R8, R11, RZ, 0xc0, !PT ;  /* 0x0000000b08057212 */ /* 0x000fe200078ec0ff */
[----:B------:R-:W-:Y:S01]  /*96f0*/  @P0 IMAD R3, R9, R14, R4 ;  /* 0x0000000e09030224 */ /* 0x000fe200078e0204 */
[----:B------:R-:W-:Y:S01]  /*9700*/  MOV R8, 0x1 ;  /* 0x0000000100087802 */ /* 0x000fe20000000f00 */
[----:B--2---:R-:W-:Y:S02]  /*9710*/  IMAD R4, R7, R28, R22 ;  /* 0x0000001c07047224 */ /* 0x004fe400078e0216 */
[----:B---3--:R-:W-:Y:S02]  /*9720*/  IMAD R3, R6, R29, R3 ;  /* 0x0000001d06037224 */ /* 0x008fe400078e0203 */
[----:B------:R-:W-:Y:S02]  /*9730*/  IMAD R4, R4, R23, R5 ;  /* 0x0000001704047224 */ /* 0x000fe400078e0205 */
[----:B------:R-:W-:-:S03]  /*9740*/  IMAD.MOV.U32 R6, RZ, RZ, R20 ;  /* 0x000000ffff067224 */ /* 0x000fc600078e0014 */
[----:B------:R-:W-:Y:S02]  /*9750*/  SEL R7, R4, R3, !P0 ;  /* 0x0000000304077207 */ /* 0x000fe40004000000 */
[----:B------:R-:W-:-:S07]  /*9760*/  SEL R13, R3, R4, !P0 ;  /* 0x00000004030d7207 */ /* 0x000fce0004000000 */
.L_x_289:
[----:B------:R-:W-:-:S08]  /*9770*/  NOP ;  /* 0x0000000000007918 */ /* 0x000fd00000000000 */
[----:B------:R-:W0:-:S00]  /*9780*/  USETMAXREG.DEALLOC.CTAPOOL 0x28 ;  /* 0x00000028000079c8 */ /* 0x000e0000080e0500 */
[----:B0-----:R-:W-:-:S13]  /*9790*/  ISETP.NE.AND P0, PT, R0, RZ, PT ;  /* 0x000000ff0000720c */ /* 0x001fda0003f05270 */
[----:B------:R-:W-:Y:S05]  /*97a0*/  @P0 EXIT ;  /* 0x000000000000094d */ /* 0x000fea0003800000 */
[----:B------:R-:W-:Y:S01]  /*97b0*/  LOP3.LUT P0, RZ, R8, 0xff, RZ, 0xc0, !PT ;  /* 0x000000ff08ff7812 */ /* 0x000fe2000780c0ff */
[----:B------:R-:W-:Y:S01]  /*97c0*/  IMAD.MOV.U32 R3, RZ, RZ, RZ ;  /* 0x000000ffff037224 */ /* 0x000fe200078e00ff */
[----:B------:R-:W-:-:S11]  /*97d0*/  MOV R0, 0x1 ;  /* 0x0000000100007802 */ /* 0x000fd60000000f00 */
[----:B------:R-:W-:Y:S05]  /*97e0*/  @!P0 BRA `(.L_x_292) ;  /* 0x0000000c00448947 */ /* 0x000fea0003800000 */
[----:B------:R-:W0:Y:S01]  /*97f0*/  LDC R0, c[0x0][0x28c] ;  /* 0x0000a300ff007b82 */ /* 0x000e220000000800 */
[----:B------:R-:W-:Y:S01]  /*9800*/  ULDC UR5, c[0x0][0x658] ;  /* 0x0001960000057ab9 */ /* 0x000fe20000000800 */
[----:B------:R-:W-:Y:S01]  /*9810*/  UMOV UR7, 0xffffffff ;  /* 0xffffffff00077882 */ /* 0x000fe20000000000 */
[----:B------:R-:W-:Y:S01]  /*9820*/  ULDC UR6, c[0x0][0xc] ;  /* 0x0000030000067ab9 */ /* 0x000fe20000000800 */
[----:B------:R-:W-:Y:S01]  /*9830*/  USHF.L.U32 UR8, UR7, UR5, URZ ;  /* 0x0000000507087299 */ /* 0x000fe2000800063f */
[----:B------:R-:W-:Y:S01]  /*9840*/  BSSY B0, `(.L_x_292) ;  /* 0x00000cb000007945 */ /* 0x000fe20003800000 */
[----:B------:R-:W-:Y:S01]  /*9850*/  UMOV UR9, 0x1 ;  /* 0x0000000100097882 */ /* 0x000fe20000000000 */
[----:B------:R-:W-:Y:S01]  /*9860*/  ULDC UR7, c[0x0][0x10] ;  /* 0x0000040000077ab9 */ /* 0x000fe20000000800 */
[----:B------:R-:W1:Y:S01]  /*9870*/  S2UR UR10, SR_CgaCtaId ;  /* 0x00000000000a79c3 */ /* 0x000e620000008800 */
[----:B------:R-:W-:Y:S01]  /*9880*/  UIMAD.WIDE.U32 UR6, UR6, UR7, URZ ;  /* 0x00000007060672a5 */ /* 0x000fe2000f8e003f */
[----:B------:R-:W-:Y:S01]  /*9890*/  IMAD.MOV.U32 R9, RZ, RZ, 0x1 ;  /* 0x00000001ff097424 */ /* 0x000fe200078e00ff */
[----:B------:R-:W-:Y:S01]  /*98a0*/  USHF.L.U32 UR18, UR9, UR5, URZ ;  /* 0x0000000509127299 */ /* 0x000fe2000800063f */
[----:B------:R-:W-:Y:S01]  /*98b0*/  LOP3.LUT R12, R19, 0x2, RZ, 0xfc, !PT ;  /* 0x00000002130c7812 */ /* 0x000fe200078efcff */
[----:B------:R-:W-:Y:S01]  /*98c0*/  ULDC UR4, c[0x0][0x600] ;  /* 0x0001800000047ab9 */ /* 0x000fe20000000800 */
[----:B------:R-:W-:Y:S01]  /*98d0*/  ULDC UR5, c[0x0][0x14] ;  /* 0x0000050000057ab9 */ /* 0x000fe20000000800 */
[----:B------:R-:W-:-:S02]  /*98e0*/  UIADD3 UR4, UR4, -0x1, URZ ;  /* 0xffffffff04047890 */ /* 0x000fc4000fffe03f */
[----:B------:R-:W-:Y:S02]  /*98f0*/  UIMAD.WIDE.U32 UR22, UR6, UR5, URZ ;  /* 0x00000005061672a5 */ /* 0x000fe4000f8e003f */
[----:B------:R-:W-:Y:S02]  /*9900*/  UIMAD UR13, UR7, UR5, URZ ;  /* 0x00000005070d72a4 */ /* 0x000fe4000f8e023f */
[----:B------:R-:W-:Y:S02]  /*9910*/  ULOP3.LUT UR17, URZ, UR8, URZ, 0x33, !UPT ;  /* 0x000000083f117292 */ /* 0x000fe4000f8e333f */
[----:B------:R-:W-:Y:S01]  /*9920*/  UIADD3 UR13, UR23, UR13, URZ ;  /* 0x0000000d170d7290 */ /* 0x000fe2000fffe03f */
[----:B0-----:R-:W-:Y:S01]  /*9930*/  IADD3 R0, R0, 0x1f, RZ ;  /* 0x0000001f00007810 */ /* 0x001fe20007ffe0ff */
[----:B------:R-:W-:-:S03]  /*9940*/  ULDC.64 UR24, c[0x0][0x198] ;  /* 0x0000660000187ab9 */ /* 0x000fc60000000a00 */
[----:B------:R-:W-:-:S04]  /*9950*/  SHF.R.S32.HI R3, RZ, 0x1f, R0 ;  /* 0x0000001fff037819 */ /* 0x000fc80000011400 */
[----:B------:R-:W-:Y:S02]  /*9960*/  LEA.HI R3, R3, R0, RZ, 0x5 ;  /* 0x0000000003037211 */ /* 0x000fe400078f28ff */
[----:B------:R-:W-:Y:S02]  /*9970*/  MOV R0, 0x1 ;  /* 0x0000000100007802 */ /* 0x000fe40000000f00 */
[----:B------:R-:W-:Y:S01]  /*9980*/  SHF.R.S32.HI R8, RZ, 0x5, R3 ;  /* 0x00000005ff087819 */ /* 0x000fe20000011403 */
[----:B------:R-:W-:Y:S01]  /*9990*/  IMAD.MOV.U32 R3, RZ, RZ, RZ ;  /* 0x000000ffff037224 */ /* 0x000fe200078e00ff */
[----:B-1----:R-:W-:-:S03]  /*99a0*/  MOV R10, UR10 ;  /* 0x0000000a000a7c02 */ /* 0x002fc60008000f00 */
[----:B------:R-:W-:-:S07]  /*99b0*/  VIADD R11, R8, 0x1 ;  /* 0x00000001080b7836 */ /* 0x000fce0000000000 */
.L_x_303:
[----:B------:R-:W-:-:S03]  /*99c0*/  UMOV UR5, 0xffffffff ;  /* 0xffffffff00057882 */ /* 0x000fc60000000000 */
[----:B------:R-:W-:Y:S05]  /*99d0*/  BRA.DIV UR5, `(.L_x_293) ;  /* 0x0000000e05b07947 */ /* 0x000fea000b800000 */
[----:B------:R-:W-:-:S13]  /*99e0*/  ELECT P6, URZ, PT ;  /* 0x00000000003f782f */ /* 0x000fda00038c0000 */
.L_x_314:
[----:B------:R-:W0:Y:S01]  /*99f0*/  LDC R4, c[0x0][0x28c] ;  /* 0x0000a300ff047b82 */ /* 0x000e220000000800 */
[----:B------:R-:W-:Y:S01]  /*9a00*/  BSSY B1, `(.L_x_294) ;  /* 0x000003b000017945 */ /* 0x000fe20003800000 */
[----:B0-----:R-:W-:-:S13]  /*9a10*/  ISETP.LT.OR P6, PT, R4, 0x1, !P6 ;  /* 0x000000010400780c */ /* 0x001fda00077c1670 */
[----:B------:R-:W-:Y:S05]  /*9a20*/  @P6 BRA `(.L_x_295) ;  /* 0x0000000000e06947 */ /* 0x000fea0003800000 */
[----:B------:R-:W-:Y:S01]  /*9a30*/  LEA R13, R13, R10, 0x1 ;  /* 0x0000000a0d0d7211 */ /* 0x000fe200078e08ff */
[----:B------:R-:W-:Y:S01]  /*9a40*/  IMAD.SHL.U32 R20, R7, 0x80, RZ ;  /* 0x0000008007147824 */ /* 0x000fe200078e00ff */
[----:B------:R-:W-:Y:S01]  /*9a50*/  MOV R21, RZ ;  /* 0x000000ff00157202 */ /* 0x000fe20000000f00 */
[----:B------:R-:W-:Y:S01]  /*9a60*/  IMAD.MOV.U32 R4, RZ, RZ, R11 ;  /* 0x000000ffff047224 */ /* 0x000fe200078e000b */
[----:B------:R-:W-:Y:S01]  /*9a70*/  MOV R5, R0 ;  /* 0x0000000000057202 */ /* 0x000fe20000000f00 */
[----:B------:R-:W-:Y:S01]  /*9a80*/  IMAD.MOV.U32 R7, RZ, RZ, R3 ;  /* 0x000000ffff077224 */ /* 0x000fe200078e0003 */
[----:B------:R-:W-:-:S07]  /*9a90*/  SHF.L.U32 R15, R13, 0x7, RZ ;  /* 0x000000070d0f7819 */ /* 0x000fce00000006ff */
.L_x_298:
[----:B------:R-:W0:Y:S01]  /*9aa0*/  S2UR UR5, SR_CgaCtaId ;  /* 0x00000000000579c3 */ /* 0x000e220000008800 */
[----:B------:R-:W-:Y:S02]  /*9ab0*/  MOV R13, 0x400 ;  /* 0x00000400000d7802 */ /* 0x000fe40000000f00 */
[----:B------:R-:W-:-:S13]  /*9ac0*/  LOP3.LUT P1, RZ, R18, 0x7f, RZ, 0xc0, !PT ;  /* 0x0000007f12ff7812 */ /* 0x000fda000782c0ff */
[----:B------:R-:W1:Y:S01]  /*9ad0*/  @!P1 LDC R14, c[0x0][0x500] ;  /* 0x00014000ff0e9b82 */ /* 0x000e620000000800 */
[----:B0-----:R-:W-:-:S05]  /*9ae0*/  IMAD.U32 R10, RZ, RZ, UR5 ;  /* 0x00000005ff0a7e24 */ /* 0x001fca000f8e00ff */
[----:B------:R-:W-:Y:S02]  /*9af0*/  LEA R24, R10, R13, 0x18 ;  /* 0x0000000d0a187211 */ /* 0x000fe400078ec0ff */
[----:B------:R-:W-:Y:S02]  /*9b00*/  SHF.L.U32 R13, R5, 0x1f, RZ ;  /* 0x0000001f050d7819 */ /* 0x000fe400000006ff */
[----:B------:R-:W-:-:S04]  /*9b10*/  LEA R22, R7, R24, 0x3 ;  /* 0x0000001807167211 */ /* 0x000fc800078e18ff */
[----:B------:R-:W0:Y:S02]  /*9b20*/  SYNCS.PHASECHK.TRANS64.TRYWAIT P0, [R22+URZ+0x20], R13 ;  /* 0x0000200d160075a7 */ /* 0x000e24000800017f */
[----:B01----:R-:W-:Y:S05]  /*9b30*/  @!P0 BRA `(.L_x_296) ;  /* 0x0000000c00788947 */ /* 0x003fea0003800000 */
.L_x_315:
[----:B0-----:R-:W-:Y:S01]  /*9b40*/  PRMT R13, R12, 0x9910, RZ ;  /* 0x000099100c0d7816 */ /* 0x001fe200000000ff */
[----:B------:R0:W-:Y:S03]  /*9b50*/  @!P1 SYNCS.ARRIVE.TRANS64 RZ, [R22+URZ], R14 ;  /* 0x0000000e16ff99a7 */ /* 0x0001e6000800003f */
[----:B------:R-:W-:-:S13]  /*9b60*/  ISETP.NE.AND P0, PT, R13, 0x2, PT ;  /* 0x000000020d00780c */ /* 0x000fda0003f05270 */
[----:B0-----:R-:W-:Y:S05]  /*9b70*/  @P0 BRA `(.L_x_297) ;  /* 0x0000000000040947 */ /* 0x001fea0003800000 */
[----:B------:R-:W-:Y:S01]  /*9b80*/  BPT.TRAP 0x1 ;  /* 0x000000040000795c */ /* 0x000fe20000300000 */
.L_x_297:
[----:B------:R-:W-:Y:S01]  /*9b90*/  IMAD R13, R7, 0x2, R10 ;  /* 0x00000002070d7824 */ /* 0x000fe200078e020a */
[----:B------:R-:W-:Y:S01]  /*9ba0*/  R2UR UR9, R22 ;  /* 0x00000000160972ca */ /* 0x000fe200000e0000 */
[----:B------:R-:W-:Y:S01]  /*9bb0*/  UIADD3 UR6, UP0, UR24, 0xf0, URZ ;  /* 0x000000f018067890 */ /* 0x000fe2000ff1e03f */
[----:B------:R-:W-:Y:S01]  /*9bc0*/  R2UR UR11, R15 ;  /* 0x000000000f0b72ca */ /* 0x000fe200000e0000 */
[----:B------:R-:W-:Y:S01]  /*9bd0*/  UIADD3 UR26, UP1, UR24, 0x1f0, URZ ;  /* 0x000001f0181a7890 */ /* 0x000fe2000ff3e03f */
[----:B------:R-:W-:Y:S01]  /*9be0*/  SHF.L.U32 R13, R13, 0xc, RZ ;  /* 0x0000000c0d0d7819 */ /* 0x000fe200000006ff */
[----:B------:R-:W-:Y:S01]  /*9bf0*/  UIADD3.X UR7, URZ, UR25, URZ, UP0, !UPT ;  /* 0x000000193f077290 */ /* 0x000fe200087fe43f */
[----:B------:R-:W-:Y:S01]  /*9c00*/  R2UR UR10, R21 ;  /* 0x00000000150a72ca */ /* 0x000fe200000e0000 */
[----:B------:R-:W-:Y:S01]  /*9c10*/  UIADD3.X UR27, URZ, UR25, URZ, UP1, !UPT ;  /* 0x000000193f1b7290 */ /* 0x000fe20008ffe43f */
[----:B------:R-:W-:Y:S01]  /*9c20*/  R2UR UR12, R6 ;  /* 0x00000000060c72ca */ /* 0x000fe200000e0000 */
[----:B------:R-:W-:Y:S01]  /*9c30*/  IMAD R13, R13, 0x4, R24 ;  /* 0x000000040d0d7824 */ /* 0x000fe200078e0218 */
[C---:B------:R-:W-:Y:S01]  /*9c40*/  LEA R24, R7.reuse, R24, 0xe ;  /* 0x0000001807187211 */ /* 0x040fe200078e70ff */
[----:B------:R-:W-:Y:S01]  /*9c50*/  VIADD R7, R7, 0x1 ;  /* 0x0000000107077836 */ /* 0x000fe20000000000 */
[----:B------:R-:W-:Y:S01]  /*9c60*/  IADD3 R4, R4, -0x1, RZ ;  /* 0xffffffff04047810 */ /* 0x000fe20007ffe0ff */
[----:B------:R-:W-:Y:S01]  /*9c70*/  UMOV UR20, 0x30000 ;  /* 0x0003000000147882 */ /* 0x000fe20000000000 */
[----:B------:R-:W-:Y:S01]  /*9c80*/  R2UR UR5, R13 ;  /* 0x000000000d0572ca */ /* 0x000fe200000e0000 */
[----:B------:R-:W-:Y:S01]  /*9c90*/  UMOV UR14, 0x0 ;  /* 0x00000000000e7882 */ /* 0x000fe20000000000 */
[----:B------:R-:W-:Y:S01]  /*9ca0*/  R2UR UR8, R24 ;  /* 0x00000000180872ca */ /* 0x000fe200000e0000 */
[----:B------:R-:W-:Y:S01]  /*9cb0*/  UMOV UR15, 0x10000000 ;  /* 0x10000000000f7882 */ /* 0x000fe20000000000 */
[----:B------:R-:W-:Y:S01]  /*9cc0*/  R2UR UR19, R20 ;  /* 0x00000000141372ca */ /* 0x000fe200000e0000 */
[----:B------:R-:W-:Y:S01]  /*9cd0*/  VIADD R21, R21, 0x20 ;  /* 0x0000002015157836 */ /* 0x000fe20000000000 */
[----:B------:R-:W-:-:S02]  /*9ce0*/  ISETP.GT.AND P1, PT, R4, 0x1, PT ;  /* 0x000000010400780c */ /* 0x000fc40003f24270 */
[----:B------:R-:W-:-:S04]  /*9cf0*/  ISETP.NE.AND P0, PT, R7, 0x4, PT ;  /* 0x000000040700780c */ /* 0x000fc80003f05270 */
[----:B------:R-:W-:Y:S01]  /*9d00*/  SEL R14, RZ, 0x1, P0 ;  /* 0x00000001ff0e7807 */ /* 0x000fe20000000000 */
[----:B------:R-:W-:Y:S01]  /*9d10*/  UIADD3 UR5, UR5, 0x100, URZ ;  /* 0x0000010005057890 */ /* 0x000fe2000fffe03f */
[----:B------:R-:W-:Y:S01]  /*9d20*/  SEL R7, R7, RZ, P0 ;  /* 0x000000ff07077207 */ /* 0x000fe20000000000 */
[----:B------:R-:W-:Y:S01]  /*9d30*/  UIADD3 UR16, UR8, 0x20100, URZ ;  /* 0x0002010008107890 */ /* 0x000fe2000fffe03f */
[----:B------:R-:W-:-:S04]  /*9d40*/  LOP3.LUT R5, R5, R14, RZ, 0x3c, !PT ;  /* 0x0000000e05057212 */ /* 0x000fc800078e3cff */
[----:B------:R-:W-:Y:S02]  /*9d50*/  UMOV UR8, UR5 ;  /* 0x0000000500087c82 */ /* 0x000fe40008000000 */
[----:B------:R0:W-:Y:S02]  /*9d60*/  UTMALDG.3D.MULTICAST [UR8], [UR6], UR20, desc[UR14] ;  /* 0x00000e08060073b4 */ /* 0x0001e40008011814 */
[----:B0-----:R-:W-:Y:S01]  /*9d70*/  UMOV UR8, UR16 ;  /* 0x0000001000087c82 */ /* 0x001fe20008000000 */
[----:B------:R-:W-:Y:S02]  /*9d80*/  UMOV UR11, UR19 ;  /* 0x00000013000b7c82 */ /* 0x000fe40008000000 */
[----:B------:R0:W-:Y:S02]  /*9d90*/  UTMALDG.3D [UR8], [UR26], desc[UR14] ;  /* 0x00000e081a0075b4 */ /* 0x0001e40008011000 */
[----:B0-----:R-:W-:Y:S05]  /*9da0*/  @P1 BRA `(.L_x_298) ;  /* 0xfffffffc003c1947 */ /* 0x001fea000383ffff */
.L_x_295:
[----:B------:R-:W-:Y:S05]  /*9db0*/  BSYNC B1 ;  /* 0x0000000000017941 */ /* 0x000fea0003800000 */
.L_x_294:
[----:B------:R-:W-:Y:S01]  /*9dc0*/  LOP3.LUT P1, RZ, R9, 0xff, RZ, 0xc0, !PT ;  /* 0x000000ff09ff7812 */ /* 0x000fe2000782c0ff */
[----:B------:R-:W-:Y:S01]  /*9dd0*/  ULDC.64 UR6, c[0x0][0x650] ;  /* 0x0001940000067ab9 */ /* 0x000fe20000000a00 */
[----:B------:R-:W-:Y:S01]  /*9de0*/  IADD3 R3, R8, R3, RZ ;  /* 0x0000000308037210 */ /* 0x000fe20007ffe0ff */
[----:B------:R-:W-:Y:S01]  /*9df0*/  BSSY B1, `(.L_x_299) ;  /* 0x000006d000017945 */ /* 0x000fe20003800000 */
[----:B------:R-:W-:Y:S01]  /*9e00*/  IADD3 R16, P2, R16, UR22, RZ ;  /* 0x0000001610107c10 */ /* 0x000fe2000ff5e0ff */
[----:B------:R-:W-:Y:S01]  /*9e10*/  IMAD.MOV.U32 R13, RZ, RZ, -0x1 ;  /* 0xffffffffff0d7424 */ /* 0x000fe200078e00ff */
[----:B------:R-:W-:Y:S01]  /*9e20*/  ISETP.GT.U32.AND P0, PT, R3, 0x3, PT ;  /* 0x000000030300780c */ /* 0x000fe20003f04070 */
[----:B------:R-:W-:Y:S01]  /*9e30*/  IMAD.MOV.U32 R6, RZ, RZ, -0x1 ;  /* 0xffffffffff067424 */ /* 0x000fe200078e00ff */
[----:B------:R-:W-:Y:S02]  /*9e40*/  SHF.R.U32.HI R4, RZ, 0x2, R3 ;  /* 0x00000002ff047819 */ /* 0x000fe40000011603 */
[----:B------:R-:W-:-:S02]  /*9e50*/  ISETP.LT.U32.AND P0, PT, R8, 0x4, P0 ;  /* 0x000000040800780c */ /* 0x000fc40000701070 */
[----:B------:R-:W-:Y:S01]  /*9e60*/  IADD3.X R17, R17, UR13, RZ, P2, !PT ;  /* 0x0000000d11117c10 */ /* 0x000fe200097fe4ff */
[----:B------:R-:W0:Y:S01]  /*9e70*/  @P1 S2R R10, SR_CgaCtaId ;  /* 0x00000000000a1919 */ /* 0x000e220000008800 */
[----:B------:R-:W-:Y:S02]  /*9e80*/  @P1 MOV R5, 0x400 ;  /* 0x0000040000051802 */ /* 0x000fe40000000f00 */
[----:B------:R-:W-:Y:S02]  /*9e90*/  ISETP.GE.U32.AND P2, PT, R16, UR6, PT ;  /* 0x0000000610007c0c */ /* 0x000fe4000bf46070 */
[----:B------:R-:W-:Y:S02]  /*9ea0*/  LOP3.LUT R4, R4, 0x1, RZ, 0xc0, !PT ;  /* 0x0000000104047812 */ /* 0x000fe400078ec0ff */
[----:B------:R-:W-:Y:S02]  /*9eb0*/  MOV R7, 0xffffffff ;  /* 0xffffffff00077802 */ /* 0x000fe40000000f00 */
[----:B------:R-:W-:-:S02]  /*9ec0*/  LOP3.LUT R3, R3, 0x3, RZ, 0xc0, !PT ;  /* 0x0000000303037812 */ /* 0x000fc400078ec0ff */
[----:B------:R-:W-:Y:S02]  /*9ed0*/  PRMT R9, RZ, 0x7610, R9 ;  /* 0x00007610ff097816 */ /* 0x000fe40000000009 */
[----:B0-----:R-:W-:-:S04]  /*9ee0*/  @P1 LEA R5, R10, R5, 0x18 ;  /* 0x000000050a051211 */ /* 0x001fc800078ec0ff */
[----:B------:R0:W-:Y:S01]  /*9ef0*/  @P1 SYNCS.ARRIVE.TRANS64.A1T0 RZ, [R5+URZ+0x58], RZ ;  /* 0x000058ff05ff19a7 */ /* 0x0001e2000810003f */
[----:B------:R-:W-:-:S04]  /*9f00*/  ISETP.NE.U32.AND P1, PT, R4, 0x1, PT ;  /* 0x000000010400780c */ /* 0x000fc80003f25070 */
[----:B------:R-:W-:Y:S02]  /*9f10*/  ISETP.GT.U32.AND P1, PT, R8, 0x3, !P1 ;  /* 0x000000030800780c */ /* 0x000fe40004f24070 */
[----:B0-----:R-:W-:Y:S02]  /*9f20*/  SEL R5, RZ, 0x1, !P0 ;  /* 0x00000001ff057807 */ /* 0x001fe40004000000 */
[----:B------:R-:W-:Y:S02]  /*9f30*/  ISETP.GE.U32.AND.EX P0, PT, R17, UR7, PT, P2 ;  /* 0x0000000711007c0c */ /* 0x000fe4000bf06120 */
[----:B------:R-:W-:-:S04]  /*9f40*/  SEL R4, RZ, 0x1, !P1 ;  /* 0x00000001ff047807 */ /* 0x000fc80004800000 */
[----:B------:R-:W-:Y:S02]  /*9f50*/  LOP3.LUT R0, R4, R0, R5, 0x96, !PT ;  /* 0x0000000004007212 */ /* 0x000fe400078e9605 */
[----:B------:R-:W-:-:S05]  /*9f60*/  PRMT R4, RZ, 0x7610, R4 ;  /* 0x00007610ff047816 */ /* 0x000fca0000000004 */
[----:B------:R-:W-:Y:S05]  /*9f70*/  @P0 BRA `(.L_x_300) ;  /* 0x0000000400500947 */ /* 0x000fea0003800000 */
[----:B------:R-:W0:Y:S01]  /*9f80*/  S2R R15, SR_CTAID.X ;  /* 0x00000000000f7919 */ /* 0x000e220000002500 */
[----:B------:R-:W-:Y:S01]  /*9f90*/  ULDC.64 UR6, c[0x0][0x628] ;  /* 0x00018a0000067ab9 */ /* 0x000fe20000000a00 */
[----:B------:R-:W1:Y:S01]  /*9fa0*/  LDC R20, c[0x0][0x144] ;  /* 0x00005100ff147b82 */ /* 0x000e620000000800 */
[----:B------:R-:W-:Y:S01]  /*9fb0*/  ISETP.NE.U32.AND P0, PT, RZ, UR6, PT ;  /* 0x00000006ff007c0c */ /* 0x000fe2000bf05070 */
[----:B------:R-:W2:Y:S01]  /*9fc0*/  S2R R13, SR_CTAID.Y ;  /* 0x00000000000d7919 */ /* 0x000ea20000002600 */
[----:B------:R-:W-:Y:S01]  /*9fd0*/  ULDC UR8, c[0x0][0x630] ;  /* 0x00018c0000087ab9 */ /* 0x000fe20000000800 */
[----:B------:R-:W-:Y:S01]  /*9fe0*/  ULDC UR9, c[0x0][0x150] ;  /* 0x0000540000097ab9 */ /* 0x000fe20000000800 */
[----:B------:R-:W-:Y:S01]  /*9ff0*/  ISETP.NE.AND.EX P0, PT, RZ, UR7, PT, P0 ;  /* 0x00000007ff007c0c */ /* 0x000fe2000bf05300 */
[----:B------:R-:W-:Y:S01]  /*a000*/  IMAD.MOV.U32 R5, RZ, RZ, R17 ;  /* 0x000000ffff057224 */ /* 0x000fe200078e0011 */
[----:B------:R-:W-:Y:S02]  /*a010*/  MOV R4, R16 ;  /* 0x0000001000047202 */ /* 0x000fe40000000f00 */
[----:B0-----:R-:W-:-:S09]  /*a020*/  I2FP.F32.U32 R22, R15 ;  /* 0x0000000f00167245 */ /* 0x001fd20000201000 */
[----:B------:R-:W-:Y:S05]  /*a030*/  @!P0 BRA `(.L_x_301) ;  /* 0x0000000000288947 */ /* 0x000fea0003800000 */
[----:B------:R-:W-:Y:S02]  /*a040*/  ULDC UR5, c[0x0][0x634] ;  /* 0x00018d0000057ab9 */ /* 0x000fe40000000800 */
[----:B------:R-:W-:-:S04]  /*a050*/  IADD3 R5, P0, R16, UR5, RZ ;  /* 0x0000000510057c10 */ /* 0x000fc8000ff1e0ff */
[----:B------:R-:W-:-:S05]  /*a060*/  IADD3.X R21, RZ, R17, RZ, P0, !PT ;  /* 0x00000011ff157210 */ /* 0x000fca00007fe4ff */
[----:B------:R-:W-:-:S04]  /*a070*/  IMAD.WIDE.U32 R6, R21, UR6, RZ ;  /* 0x0000000615067c25 */ /* 0x000fc8000f8e00ff */
[----:B------:R-:W-:-:S04]  /*a080*/  IMAD.WIDE.U32 R6, P0, R5, UR7, R6 ;  /* 0x0000000705067c25 */ /* 0x000fc8000f800006 */
[----:B------:R-:W-:Y:S01]  /*a090*/  IMAD.WIDE.U32 R4, R5, UR6, RZ ;  /* 0x0000000605047c25 */ /* 0x000fe2000f8e00ff */
[----:B------:R-:W-:-:S04]  /*a0a0*/  MOV R4, R7 ;  /* 0x0000000700047202 */ /* 0x000fc80000000f00 */
[----:B------:R-:W-:Y:S01]  /*a0b0*/  IADD3 RZ, P1, R5, R6, RZ ;  /* 0x0000000605ff7210 */ /* 0x000fe20007f3e0ff */
[----:B------:R-:W-:-:S04]  /*a0c0*/  IMAD.X R5, RZ, RZ, RZ, P0 ;  /* 0x000000ffff057224 */ /* 0x000fc800000e06ff */
[----:B------:R-:W-:-:S08]  /*a0d0*/  IMAD.WIDE.U32.X R4, R21, UR7, R4, P1 ;  /* 0x0000000715047c25 */ /* 0x000fd000088e0404 */
.L_x_301:
[----:B------:R-:W-:Y:S01]  /*a0e0*/  FMUL R22, R22, UR9 ;  /* 0x0000000916167c20 */ /* 0x000fe20008400000 */
[--C-:B------:R-:W-:Y:S01]  /*a0f0*/  SHF.R.U64 R14, R4, UR8, R5.reuse ;  /* 0x00000008040e7c19 */ /* 0x100fe20008001205 */
[----:B------:R-:W-:Y:S01]  /*a100*/  ULDC.64 UR6, c[0x0][0x620] ;  /* 0x0001880000067ab9 */ /* 0x000fe20000000a00 */
[----:B------:R-:W-:Y:S01]  /*a110*/  SHF.R.U32.HI R4, RZ, UR8, R5 ;  /* 0x00000008ff047c19 */ /* 0x000fe20008011605 */
[----:B------:R-:W-:Y:S01]  /*a120*/  ULDC.64 UR8, c[0x0][0x640] ;  /* 0x0001900000087ab9 */ /* 0x000fe20000000a00 */
[----:B------:R-:W-:Y:S01]  /*a130*/  IADD3 R5, P0, RZ, -R14, RZ ;  /* 0x8000000eff057210 */ /* 0x000fe20007f1e0ff */
[----:B------:R-:W0:Y:S01]  /*a140*/  F2I.U32.TRUNC.NTZ R22, R22 ;  /* 0x0000001600167305 */ /* 0x000e22000020f000 */
[----:B------:R-:W-:-:S03]  /*a150*/  ULDC UR5, c[0x0][0x618] ;  /* 0x0001860000057ab9 */ /* 0x000fc60000000800 */
[----:B------:R-:W-:Y:S01]  /*a160*/  IMAD.X R4, RZ, RZ, ~R4, P0 ;  /* 0x000000ffff047224 */ /* 0x000fe200000e0e04 */
[----:B------:R-:W-:-:S03]  /*a170*/  ISETP.NE.U32.AND P0, PT, RZ, UR8, PT ;  /* 0x00000008ff007c0c */ /* 0x000fc6000bf05070 */
[----:B------:R-:W-:Y:S01]  /*a180*/  IMAD R4, R4, UR6, RZ ;  /* 0x0000000604047c24 */ /* 0x000fe2000f8e02ff */
[----:B------:R-:W-:-:S03]  /*a190*/  ISETP.NE.AND.EX P0, PT, RZ, UR9, PT, P0 ;  /* 0x00000009ff007c0c */ /* 0x000fc6000bf05300 */
[C---:B------:R-:W-:Y:S02]  /*a1a0*/  IMAD R7, R5.reuse, UR7, R4 ;  /* 0x0000000705077c24 */ /* 0x040fe4000f8e0204 */
[----:B------:R-:W-:Y:S01]  /*a1b0*/  IMAD.WIDE.U32 R4, R5, UR6, R16 ;  /* 0x0000000605047c25 */ /* 0x000fe2000f8e0010 */
[----:B0-----:R-:W-:Y:S01]  /*a1c0*/  IADD3 R6, -R22, RZ, RZ ;  /* 0x000000ff16067210 */ /* 0x001fe20007ffe1ff */
[----:B------:R-:W-:Y:S02]  /*a1d0*/  ULDC UR6, c[0x0][0x154] ;  /* 0x0000550000067ab9 */ /* 0x000fe40000000800 */
[----:B------:R-:W-:Y:S02]  /*a1e0*/  IMAD.IADD R5, R5, 0x1, R7 ;  /* 0x0000000105057824 */ /* 0x000fe400078e0207 */
[----:B-1----:R-:W-:Y:S01]  /*a1f0*/  IMAD R15, R20, R6, R15 ;  /* 0x00000006140f7224 */ /* 0x002fe200078e020f */
[----:B--2---:R-:W-:Y:S01]  /*a200*/  I2FP.F32.U32 R6, R13 ;  /* 0x0000000d00067245 */ /* 0x004fe20000201000 */
[----:B------:R-:W0:Y:S01]  /*a210*/  LDC R20, c[0x0][0x148] ;  /* 0x00005200ff147b82 */ /* 0x000e220000000800 */
[----:B------:R-:W-:-:S02]  /*a220*/  SHF.R.U64 R21, R4, UR5, R5 ;  /* 0x0000000504157c19 */ /* 0x000fc40008001205 */
[----:B------:R-:W-:Y:S01]  /*a230*/  SHF.R.U32.HI R4, RZ, UR5, R5 ;  /* 0x00000005ff047c19 */ /* 0x000fe20008011605 */
[----:B------:R-:W-:Y:S01]  /*a240*/  FMUL R6, R6, UR6 ;  /* 0x0000000606067c20 */ /* 0x000fe20008400000 */
[----:B------:R-:W-:Y:S02]  /*a250*/  ULDC UR5, c[0x0][0x608] ;  /* 0x0001820000057ab9 */ /* 0x000fe40000000800 */
[--C-:B------:R-:W-:Y:S01]  /*a260*/  SHF.R.U64 R23, R21, UR5, R4.reuse ;  /* 0x0000000515177c19 */ /* 0x100fe20008001204 */
[----:B------:R1:W2:Y:S01]  /*a270*/  F2I.U32.TRUNC.NTZ R24, R6 ;  /* 0x0000000600187305 */ /* 0x0002a2000020f000 */
[----:B------:R-:W-:Y:S01]  /*a280*/  SHF.R.U32.HI R4, RZ, UR5, R4 ;  /* 0x00000005ff047c19 */ /* 0x000fe20008011604 */
[----:B------:R-:W-:-:S03]  /*a290*/  ULDC UR5, c[0x0][0x658] ;  /* 0x0001960000057ab9 */ /* 0x000fc60000000800 */
[--C-:B------:R-:W-:Y:S02]  /*a2a0*/  SHF.R.U32.HI R25, RZ, UR5, R4.reuse ;  /* 0x00000005ff197c19 */ /* 0x100fe40008011604 */
[----:B------:R-:W-:-:S03]  /*a2b0*/  SHF.R.U64 R22, R23, UR5, R4 ;  /* 0x0000000517167c19 */ /* 0x000fc60008001204 */
[----:B------:R-:W-:Y:S01]  /*a2c0*/  IMAD.MOV.U32 R5, RZ, RZ, R25 ;  /* 0x000000ffff057224 */ /* 0x000fe200078e0019 */
[----:B------:R-:W-:Y:S01]  /*a2d0*/  MOV R4, R22 ;  /* 0x0000001600047202 */ /* 0x000fe20000000f00 */
[----:B-1----:R-:W-:Y:S06]  /*a2e0*/  @!P0 BRA `(.L_x_302) ;  /* 0x0000000000288947 */ /* 0x002fec0003800000 */
        /* <DEDUP_REMOVED lines=10> */
.L_x_302:
[----:B------:R-:W-:Y:S01]  /*a390*/  ISETP.NE.AND P0, PT, R2, 0x1, PT ;  /* 0x000000010200780c */ /* 0x000fe20003f05270 */
[----:B------:R-:W-:Y:S01]  /*a3a0*/  ULDC UR5, c[0x0][0x648] ;  /* 0x0001920000057ab9 */ /* 0x000fe20000000800 */
[----:B------:R-:W-:Y:S01]  /*a3b0*/  LOP3.LUT R23, R23, UR17, RZ, 0xc0, !PT ;  /* 0x0000001117177c12 */ /* 0x000fe2000f8ec0ff */
[----:B--2---:R-:W-:Y:S01]  /*a3c0*/  IMAD.MOV R24, RZ, RZ, -R24 ;  /* 0x000000ffff187224 */ /* 0x004fe200078e0a18 */
[----:B------:R-:W-:Y:S01]  /*a3d0*/  SHF.R.U64 R4, R4, UR5, R5 ;  /* 0x0000000504047c19 */ /* 0x000fe20008001205 */
[----:B------:R-:W-:Y:S01]  /*a3e0*/  ULDC UR5, c[0x0][0x638] ;  /* 0x00018e0000057ab9 */ /* 0x000fe20000000800 */
[----:B------:R-:W-:Y:S01]  /*a3f0*/  LOP3.LUT R21, R21, UR4, RZ, 0xc0, !PT ;  /* 0x0000000415157c12 */ /* 0x000fe2000f8ec0ff */
[----:B------:R-:W-:Y:S01]  /*a400*/  ULDC UR6, c[0x0][0x610] ;  /* 0x0001840000067ab9 */ /* 0x000fe20000000800 */
[C---:B------:R-:W-:Y:S01]  /*a410*/  IADD3 R5, -R4.reuse, RZ, RZ ;  /* 0x000000ff04057210 */ /* 0x040fe20007ffe1ff */
[----:B------:R-:W-:Y:S01]  /*a420*/  IMAD R4, R4, UR18, R23 ;  /* 0x0000001204047c24 */ /* 0x000fe2000f8e0217 */
[----:B------:R-:W-:-:S03]  /*a430*/  MOV R6, R14 ;  /* 0x0000000e00067202 */ /* 0x000fc60000000f00 */
[----:B0-----:R-:W-:Y:S02]  /*a440*/  @P0 IMAD R15, R20, R24, R13 ;  /* 0x00000018140f0224 */ /* 0x001fe400078e020d */
[----:B------:R-:W-:Y:S01]  /*a450*/  IMAD R22, R5, UR5, R22 ;  /* 0x0000000505167c24 */ /* 0x000fe2000f8e0216 */
[----:B------:R-:W-:Y:S01]  /*a460*/  ULDC UR5, c[0x0][0x600] ;  /* 0x0001800000057ab9 */ /* 0x000fe20000000800 */
[----:B------:R-:W-:Y:S02]  /*a470*/  IMAD R15, R4, UR6, R15 ;  /* 0x00000006040f7c24 */ /* 0x000fe4000f8e020f */
[----:B------:R-:W-:Y:S02]  /*a480*/  IMAD R22, R22, UR5, R21 ;  /* 0x0000000516167c24 */ /* 0x000fe4000f8e0215 */
[----:B------:R-:W-:-:S03]  /*a490*/  IMAD.MOV.U32 R4, RZ, RZ, 0x1 ;  /* 0x00000001ff047424 */ /* 0x000fc600078e00ff */
[----:B------:R-:W-:Y:S02]  /*a4a0*/  SEL R7, R22, R15, !P0 ;  /* 0x0000000f16077207 */ /* 0x000fe40004000000 */
[----:B------:R-:W-:-:S07]  /*a4b0*/  SEL R13, R15, R22, !P0 ;  /* 0x000000160f0d7207 */ /* 0x000fce0004000000 */
.L_x_300:
[----:B------:R-:W-:Y:S05]  /*a4c0*/  BSYNC B1 ;  /* 0x0000000000017941 */ /* 0x000fea0003800000 */
.L_x_299:
[----:B------:R-:W-:-:S13]  /*a4d0*/  LOP3.LUT P0, RZ, R4, 0xff, RZ, 0xc0, !PT ;  /* 0x000000ff04ff7812 */ /* 0x000fda000780c0ff */
[----:B------:R-:W-:Y:S05]  /*a4e0*/  @P0 BRA `(.L_x_303) ;  /* 0xfffffff400340947 */ /* 0x000fea000383ffff */
[----:B------:R-:W-:Y:S05]  /*a4f0*/  BSYNC B0 ;  /* 0x0000000000007941 */ /* 0x000fea0003800000 */
.L_x_292:
[----:B------:R-:W-:-:S03]  /*a500*/  UMOV UR5, 0xffffffff ;  /* 0xffffffff00057882 */ /* 0x000fc60000000000 */
[----:B------:R-:W-:Y:S05]  /*a510*/  BRA.DIV UR5, `(.L_x_304) ;  /* 0x0000000605147947 */ /* 0x000fea000b800000 */
[----:B------:R-:W-:-:S13]  /*a520*/  ELECT P6, URZ, PT ;  /* 0x00000000003f782f */ /* 0x000fda00038c0000 */
.L_x_318:
[----:B------:R-:W-:Y:S04]  /*a530*/  BSSY B0, `(.L_x_305) ;  /* 0x000002b000007945 */ /* 0x000fe80003800000 */
[----:B------:R-:W-:Y:S05]  /*a540*/  @!P6 BRA `(.L_x_306) ;  /* 0x0000000000a4e947 */ /* 0x000fea0003800000 */
[----:B------:R-:W-:-:S04]  /*a550*/  LOP3.LUT R19, R19, 0x2, RZ, 0xfc, !PT ;  /* 0x0000000213137812 */ /* 0x000fc800078efcff */
[----:B------:R-:W-:-:S13]  /*a560*/  ISETP.NE.AND P0, PT, R19, 0x3, PT ;  /* 0x000000031300780c */ /* 0x000fda0003f05270 */
[----:B------:R-:W-:Y:S05]  /*a570*/  @!P0 BRA `(.L_x_307) ;  /* 0x0000000000048947 */ /* 0x000fea0003800000 */
[----:B------:R-:W-:Y:S01]  /*a580*/  BPT.TRAP 0x1 ;  /* 0x000000040000795c */ /* 0x000fe20000300000 */
.L_x_307:
[----:B------:R-:W0:Y:S01]  /*a590*/  S2R R5, SR_CgaCtaId ;  /* 0x0000000000057919 */ /* 0x000e220000008800 */
[----:B------:R-:W-:Y:S02]  /*a5a0*/  MOV R2, 0x400 ;  /* 0x0000040000027802 */ /* 0x000fe40000000f00 */
[----:B------:R-:W-:Y:S02]  /*a5b0*/  SHF.L.U32 R4, R0, 0x1f, RZ ;  /* 0x0000001f00047819 */ /* 0x000fe400000006ff */
[----:B0-----:R-:W-:-:S05]  /*a5c0*/  LEA R2, R5, R2, 0x18 ;  /* 0x0000000205027211 */ /* 0x001fca00078ec0ff */
[----:B------:R-:W-:-:S05]  /*a5d0*/  VIADD R2, R2, 0x20 ;  /* 0x0000002002027836 */ /* 0x000fca0000000000 */
[C---:B------:R-:W-:Y:S01]  /*a5e0*/  LEA R7, R3.reuse, R2, 0x3 ;  /* 0x0000000203077211 */ /* 0x040fe200078e18ff */
[----:B------:R-:W-:-:S03]  /*a5f0*/  VIADD R3, R3, 0x1 ;  /* 0x0000000103037836 */ /* 0x000fc60000000000 */
[----:B------:R-:W0:Y:S02]  /*a600*/  SYNCS.PHASECHK.TRANS64.TRYWAIT P0, [R7+URZ], R4 ;  /* 0x00000004070075a7 */ /* 0x000e24000800017f */
[----:B------:R-:W-:-:S04]  /*a610*/  ISETP.NE.AND P1, PT, R3, 0x4, PT ;  /* 0x000000040300780c */ /* 0x000fc80003f25270 */
[----:B------:R-:W-:Y:S02]  /*a620*/  SEL R5, RZ, 0x1, P1 ;  /* 0x00000001ff057807 */ /* 0x000fe40000800000 */
[----:B------:R-:W-:Y:S02]  /*a630*/  SEL R3, R3, RZ, P1 ;  /* 0x000000ff03037207 */ /* 0x000fe40000800000 */
[----:B------:R-:W-:Y:S02]  /*a640*/  LOP3.LUT R6, R0, R5, RZ, 0x3c, !PT ;  /* 0x0000000500067212 */ /* 0x000fe400078e3cff */
[----:B------:R-:W-:Y:S02]  /*a650*/  LEA R8, R3, R2, 0x3 ;  /* 0x0000000203087211 */ /* 0x000fe400078e18ff */
[----:B------:R-:W-:Y:S01]  /*a660*/  SHF.L.U32 R5, R6, 0x1f, RZ ;  /* 0x0000001f06057819 */ /* 0x000fe200000006ff */
[----:B0-----:R-:W-:Y:S06]  /*a670*/  @!P0 BRA `(.L_x_308) ;  /* 0x0000000000dc8947 */ /* 0x001fec0003800000 */
.L_x_319:
[----:B------:R-:W1:Y:S01]  /*a680*/  SYNCS.PHASECHK.TRANS64.TRYWAIT P0, [R8+URZ], R5 ;  /* 0x00000005080075a7 */ /* 0x000e62000800017f */
[----:B------:R-:W-:-:S05]  /*a690*/  VIADD R0, R3, 0x1 ;  /* 0x0000000103007836 */ /* 0x000fca0000000000 */
[----:B------:R-:W-:-:S04]  /*a6a0*/  ISETP.NE.AND P1, PT, R0, 0x4, PT ;  /* 0x000000040000780c */ /* 0x000fc80003f25270 */
[----:B------:R-:W-:Y:S02]  /*a6b0*/  SEL R3, RZ, 0x1, P1 ;  /* 0x00000001ff037807 */ /* 0x000fe40000800000 */
[----:B0-----:R-:W-:Y:S02]  /*a6c0*/  SEL R7, R0, RZ, P1 ;  /* 0x000000ff00077207 */ /* 0x001fe40000800000 */
[----:B------:R-:W-:Y:S02]  /*a6d0*/  LOP3.LUT R9, R6, R3, RZ, 0x3c, !PT ;  /* 0x0000000306097212 */ /* 0x000fe400078e3cff */
[----:B------:R-:W-:Y:S02]  /*a6e0*/  LEA R11, R7, R2, 0x3 ;  /* 0x00000002070b7211 */ /* 0x000fe400078e18ff */
[----:B------:R-:W-:Y:S01]  /*a6f0*/  SHF.L.U32 R6, R9, 0x1f, RZ ;  /* 0x0000001f09067819 */ /* 0x000fe200000006ff */
[----:B-1----:R-:W-:Y:S06]  /*a700*/  @!P0 BRA `(.L_x_309) ;  /* 0x0000000000cc8947 */ /* 0x002fec0003800000 */
.L_x_320:
[----:B------:R-:W1:Y:S01]  /*a710*/  SYNCS.PHASECHK.TRANS64.TRYWAIT P0, [R11+URZ], R6 ;  /* 0x000000060b0075a7 */ /* 0x000e62000800017f */
[----:B------:R-:W-:-:S05]  /*a720*/  VIADD R0, R7, 0x1 ;  /* 0x0000000107007836 */ /* 0x000fca0000000000 */
[----:B------:R-:W-:-:S04]  /*a730*/  ISETP.NE.AND P1, PT, R0, 0x4, PT ;  /* 0x000000040000780c */ /* 0x000fc80003f25270 */
[----:B------:R-:W-:Y:S02]  /*a740*/  SEL R4, RZ, 0x1, P1 ;  /* 0x00000001ff047807 */ /* 0x000fe40000800000 */
[----:B------:R-:W-:Y:S02]  /*a750*/  SEL R3, R0, RZ, P1 ;  /* 0x000000ff00037207 */ /* 0x000fe40000800000 */
[----:B------:R-:W-:Y:S01]  /*a760*/  LOP3.LUT R0, R9, R4, RZ, 0x3c, !PT ;  /* 0x0000000409007212 */ /* 0x000fe200078e3cff */
[----:B-1----:R-:W-:Y:S06]  /*a770*/  @!P0 BRA `(.L_x_310) ;  /* 0x0000000000c48947 */ /* 0x002fec0003800000 */
.L_x_321:
[----:B------:R-:W-:Y:S02]  /*a780*/  LEA R3, R3, R2, 0x3 ;  /* 0x0000000203037211 */ /* 0x000fe400078e18ff */
[----:B------:R-:W-:-:S07]  /*a790*/  SHF.L.U32 R0, R0, 0x1f, RZ ;  /* 0x0000001f00007819 */ /* 0x000fce00000006ff */
.L_x_311:
[----:B--2---:R2:W3:Y:S02]  /*a7a0*/  SYNCS.PHASECHK.TRANS64.TRYWAIT P0, [R3+URZ], R0 ;  /* 0x00000000030075a7 */ /* 0x0044e4000800017f */
[----:B---3--:R-:W-:Y:S05]  /*a7b0*/  @!P0 NANOSLEEP.SYNCS 0x989680 ;  /* 0x009896800000895d */ /* 0x008fea0003900000 */
[----:B------:R-:W3:Y:S02]  /*a7c0*/  @!P0 SYNCS.PHASECHK.TRANS64 P0, [R3+URZ], R0 ;  /* 0x00000000030085a7 */ /* 0x000ee4000800007f */
[----:B---3--:R-:W-:Y:S05]  /*a7d0*/  @!P0 BRA `(.L_x_311) ;  /* 0xfffffffc00f08947 */ /* 0x008fea000383ffff */
.L_x_306:
[----:B------:R-:W-:Y:S05]  /*a7e0*/  BSYNC B0 ;  /* 0x0000000000007941 */ /* 0x000fea0003800000 */
.L_x_305:
[----:B------:R-:W-:Y:S05]  /*a7f0*/  EXIT ;  /* 0x000000000000794d */ /* 0x000fea0003800000 */
.L_x_21:
[----:B---3--:R3:W4:Y:S02]  /*a800*/  SYNCS.PHASECHK.TRANS64.TRYWAIT P1, [R3+URZ], R0 ;  /* 0x00000000030075a7 */ /* 0x008724000802017f */
[----:B----4-:R-:W-:Y:S05]  /*a810*/  @!P1 NANOSLEEP.SYNCS 0x989680 ;  /* 0x009896800000995d */ /* 0x010fea0003900000 */
[----:B------:R-:W4:Y:S02]  /*a820*/  @!P1 SYNCS.PHASECHK.TRANS64 P1, [R3+URZ], R0 ;  /* 0x00000000030095a7 */ /* 0x000f24000802007f */
[----:B----4-:R-:W-:Y:S05]  /*a830*/  @!P1 BRA `(.L_x_21) ;  /* 0xfffffffc00f09947 */ /* 0x010fea000383ffff */
[----:B------:R-:W-:Y:S05]  /*a840*/  BRA `(.L_x_20) ;  /* 0xffffff6c00187947 */ /* 0x000fea000383ffff */
.L_x_26:
[----:B-1----:R1:W2:Y:S02]  /*a850*/  SYNCS.PHASECHK.TRANS64.TRYWAIT P1, [R5+URZ], R4 ;  /* 0x00000004050075a7 */ /* 0x0022a4000802017f */
[----:B--2---:R-:W-:Y:S05]  /*a860*/  @!P1 NANOSLEEP.SYNCS 0x989680 ;  /* 0x009896800000995d */ /* 0x004fea0003900000 */
[----:B------:R-:W2:Y:S02]  /*a870*/  @!P1 SYNCS.PHASECHK.TRANS64 P1, [R5+URZ], R4 ;  /* 0x00000004050095a7 */ /* 0x000ea4000802007f */
[----:B--2---:R-:W-:Y:S05]  /*a880*/  @!P1 BRA `(.L_x_26) ;  /* 0xfffffffc00f09947 */ /* 0x004fea000383ffff */
[----:B------:R-:W-:Y:S05]  /*a890*/  BRA `(.L_x_25) ;  /* 0xffffff7000587947 */ /* 0x000fea000383ffff */
.L_x_293:
[----:B------:R-:W-:Y:S01]  /*a8a0*/  BSSY B1, `(.L_x_312) ;  /* 0x0000006000017945 */ /* 0x000fe20003800000 */
[----:B------:R-:W-:-:S07]  /*a8b0*/  IMAD.MOV.U32 R15, RZ, RZ, -0x1 ;  /* 0xffffffffff0f7424 */ /* 0x000fce00078e00ff */
[----:B------:R-:W-:Y:S05]  /*a8c0*/  WARPSYNC.COLLECTIVE R15, `(.L_x_313) ;  /* 0x000000000f0c7348 */ /* 0x000fea0003c00000 */
[----:B------:R-:W-:Y:S02]  /*a8d0*/  ELECT P6, UR62, PT ;  /* 0x00000000003e782f */ /* 0x000fe400038c0000 */
[----:B------:R-:W-:Y:S01]  /*a8e0*/  MOV R14, UR62 ;  /* 0x0000003e000e7c02 */ /* 0x000fe20008000f00 */
[----:B------:R-:W-:Y:S10]  /*a8f0*/  ENDCOLLECTIVE ;  /* 0x000000000000791b */ /* 0x000ff40003800000 */
.L_x_313:
[----:B------:R-:W-:Y:S05]  /*a900*/  BSYNC B1 ;  /* 0x0000000000017941 */ /* 0x000fea0003800000 */
.L_x_312:
[----:B------:R-:W-:Y:S05]  /*a910*/  BRA `(.L_x_314) ;  /* 0xfffffff000347947 */ /* 0x000fea000383ffff */
.L_x_296:
[----:B0-----:R0:W1:Y:S02]  /*a920*/  SYNCS.PHASECHK.TRANS64.TRYWAIT P0, [R22+URZ+0x20], R13 ;  /* 0x0000200d160075a7 */ /* 0x001064000800017f */
[----:B-1----:R-:W-:Y:S05]  /*a930*/  @!P0 NANOSLEEP.SYNCS 0x989680 ;  /* 0x009896800000895d */ /* 0x002fea0003900000 */
[----:B------:R-:W1:Y:S02]  /*a940*/  @!P0 SYNCS.PHASECHK.TRANS64 P0, [R22+URZ+0x20], R13 ;  /* 0x0000200d160085a7 */ /* 0x000e64000800007f */
[----:B-1----:R-:W-:Y:S05]  /*a950*/  @!P0 BRA `(.L_x_296) ;  /* 0xfffffffc00f08947 */ /* 0x002fea000383ffff */
[----:B------:R-:W-:Y:S05]  /*a960*/  BRA `(.L_x_315) ;  /* 0xfffffff000747947 */ /* 0x000fea000383ffff */
.L_x_304:
[----:B------:R-:W-:Y:S01]  /*a970*/  BSSY B0, `(.L_x_316) ;  /* 0x0000006000007945 */ /* 0x000fe20003800000 */
[----:B------:R-:W-:-:S07]  /*a980*/  MOV R15, 0xffffffff ;  /* 0xffffffff000f7802 */ /* 0x000fce0000000f00 */
[----:B------:R-:W-:Y:S05]  /*a990*/  WARPSYNC.COLLECTIVE R15, `(.L_x_317) ;  /* 0x000000000f0c7348 */ /* 0x000fea0003c00000 */
[----:B------:R-:W-:Y:S02]  /*a9a0*/  ELECT P6, UR62, PT ;  /* 0x00000000003e782f */ /* 0x000fe400038c0000 */
[----:B------:R-:W-:Y:S01]  /*a9b0*/  MOV R14, UR62 ;  /* 0x0000003e000e7c02 */ /* 0x000fe20008000f00 */
[----:B------:R-:W-:Y:S10]  /*a9c0*/  ENDCOLLECTIVE ;  /* 0x000000000000791b */ /* 0x000ff40003800000 */
.L_x_317:
[----:B------:R-:W-:Y:S05]  /*a9d0*/  BSYNC B0 ;  /* 0x0000000000007941 */ /* 0x000fea0003800000 */
.L_x_316:
[----:B------:R-:W-:Y:S05]  /*a9e0*/  BRA `(.L_x_318) ;  /* 0xfffffff800d07947 */ /* 0x000fea000383ffff */
.L_x_308:
[----:B0-----:R0:W1:Y:S02]  /*a9f0*/  SYNCS.PHASECHK.TRANS64.TRYWAIT P0, [R7+URZ], R4 ;  /* 0x00000004070075a7 */ /* 0x001064000800017f */
[----:B-1----:R-:W-:Y:S05]  /*aa00*/  @!P0 NANOSLEEP.SYNCS 0x989680 ;  /* 0x009896800000895d */ /* 0x002fea0003900000 */
[----:B------:R-:W1:Y:S02]  /*aa10*/  @!P0 SYNCS.PHASECHK.TRANS64 P0, [R7+URZ], R4 ;  /* 0x00000004070085a7 */ /* 0x000e64000800007f */
[----:B-1----:R-:W-:Y:S05]  /*aa20*/  @!P0 BRA `(.L_x_308) ;  /* 0xfffffffc00f08947 */ /* 0x002fea000383ffff */
[----:B------:R-:W-:Y:S05]  /*aa30*/  BRA `(.L_x_319) ;  /* 0xfffffffc00107947 */ /* 0x000fea000383ffff */
.L_x_309:
[----:B0-----:R0:W1:Y:S02]  /*aa40*/  SYNCS.PHASECHK.TRANS64.TRYWAIT P0, [R8+URZ], R5 ;  /* 0x00000005080075a7 */ /* 0x001064000800017f */
[----:B-1----:R-:W-:Y:S05]  /*aa50*/  @!P0 NANOSLEEP.SYNCS 0x989680 ;  /* 0x009896800000895d */ /* 0x002fea0003900000 */
[----:B------:R-:W1:Y:S02]  /*aa60*/  @!P0 SYNCS.PHASECHK.TRANS64 P0, [R8+URZ], R5 ;  /* 0x00000005080085a7 */ /* 0x000e64000800007f */
[----:B-1----:R-:W-:Y:S05]  /*aa70*/  @!P0 BRA `(.L_x_309) ;  /* 0xfffffffc00f08947 */ /* 0x002fea000383ffff */
[----:B------:R-:W-:Y:S05]  /*aa80*/  BRA `(.L_x_320) ;  /* 0xfffffffc00207947 */ /* 0x000fea000383ffff */
.L_x_310:
[----:B-1----:R1:W2:Y:S02]  /*aa90*/  SYNCS.PHASECHK.TRANS64.TRYWAIT P0, [R11+URZ], R6 ;  /* 0x000000060b0075a7 */ /* 0x0022a4000800017f */
[----:B--2---:R-:W-:Y:S05]  /*aaa0*/  @!P0 NANOSLEEP.SYNCS 0x989680 ;  /* 0x009896800000895d */ /* 0x004fea0003900000 */
[----:B------:R-:W2:Y:S02]  /*aab0*/  @!P0 SYNCS.PHASECHK.TRANS64 P0, [R11+URZ], R6 ;  /* 0x000000060b0085a7 */ /* 0x000ea4000800007f */
[----:B--2---:R-:W-:Y:S05]  /*aac0*/  @!P0 BRA `(.L_x_310) ;  /* 0xfffffffc00f08947 */ /* 0x004fea000383ffff */
[----:B------:R-:W-:Y:S05]  /*aad0*/  BRA `(.L_x_321) ;  /* 0xfffffffc00287947 */ /* 0x000fea000383ffff */
.L_x_322:
[----:B------:R-:W-:-:S00]  /*aae0*/  BRA `(.L_x_322) ;  /* 0xfffffffc00fc7947 */ /* 0x000fc0000383ffff */
[----:B------:R-:W-:-:S00]  /*aaf0*/  NOP ;  /* 0x0000000000007918 */ /* 0x000fc00000000000 */
        /* <DEDUP_REMOVED lines=8> */
.L_x_323:


//--------------------- .nv.global.init           --------------------------
	.section	.nv.global.init,"aw",@progbits
.nv.global.init:
	.type		$str$22,@object
	.size		$str$22,($str$23 - $str$22)
$str$22:
        /*0000*/ 	.byte	0x6b, 0x5f, 0x74, 0x69, 0x6c, 0x65, 0x5f, 0x63, 0x6f, 0x75, 0x6e, 0x74, 0x20, 0x3e, 0x3d, 0x20
        /*0010*/ 	.byte	0x31, 0x00
	.type		$str$23,@object
	.size		$str$23,(__unnamed_1 - $str$23)
$str$23:
        /*0012*/ 	.byte	0x2f, 0x74, 0x6d, 0x70, 0x2f, 0x63, 0x75, 0x74, 0x6c, 0x61, 0x73, 0x73, 0x5f, 0x73, 0x77, 0x65
        /*0022*/ 	.byte	0x65, 0x70, 0x5f, 0x73, 0x72, 0x63, 0x2f, 0x69, 0x6e, 0x63, 0x6c, 0x75, 0x64, 0x65, 0x2f, 0x63
        /*0032*/ 	.byte	0x75, 0x74, 0x6c, 0x61, 0x73, 0x73, 0x2f, 0x67, 0x65, 0x6d, 0x6d, 0x2f, 0x63, 0x6f, 0x6c, 0x6c
        /*0042*/ 	.byte	0x65, 0x63, 0x74, 0x69, 0x76, 0x65, 0x2f, 0x73, 0x6d, 0x39, 0x30, 0x5f, 0x6d, 0x6d, 0x61, 0x5f
        /*0052*/ 	.byte	0x74, 0x6d, 0x61, 0x5f, 0x67, 0x6d, 0x6d, 0x61, 0x5f, 0x73, 0x73, 0x5f, 0x77, 0x61, 0x72, 0x70
        /*0062*/ 	.byte	0x73, 0x70, 0x65, 0x63, 0x69, 0x61, 0x6c, 0x69, 0x7a, 0x65, 0x64, 0x2e, 0x68, 0x70, 0x70, 0x00
	.type		__unnamed_1,@object
	.size		__unnamed_1,(.L_0 - __unnamed_1)
__unnamed_1:
        /*0072*/ 	.byte	0x76, 0x6f, 0x69, 0x64, 0x20, 0x63, 0x75, 0x74, 0x6c, 0x61, 0x73, 0x73, 0x3a, 0x3a, 0x67, 0x65
        /* <DEDUP_REMOVED lines=175> */
        /*0b72*/ 	.byte	0x75, 0x74, 0x65, 0x3a, 0x3a, 0x69, 0x64, 0x65, 0x6e, 0x74, 0x69, 0x74, 0x79, 0x5d, 0x00
.L_0:


//--------------------- .nv.shared._ZN7cutlass13device_kernelINS_4gemm6kernel13GemmUniversalIN4cute5tupleIJiiiiEEENS1_10collective13CollectiveMmaINS1_34MainloopSm90TmaGmmaWarpSpecializedILi4ENS5_IJNS4_1CILi1EEENSA_ILi2EEESB_EEENS1_35KernelTmaWarpSpecializedCooperativeEEENS5_IJNSA_ILi256EEENSA_ILi128EEENSA_ILi32EEEEEEfNS5_IJlSB_lEEEfSK_NS4_8TiledMMAINS4_8MMA_AtomIJNS4_4SM904GMMA30MMA_64x128x8_F32TF32TF32_SS_TNILNSO_7ScaleInE1ELSQ_1EEEEEENS4_6LayoutINS5_IJSC_SB_SB_EEENS5_IJSB_NSA_ILi0EEESV_EEEEENS5_IJNS4_10UnderscoreESY_SY_EEEEENS4_23SM90_TMA_LOAD_MULTICASTENS4_14ComposedLayoutINS4_7SwizzleILi3ELi4ELi3EEENS4_18smem_ptr_flag_bitsILi32EEENST_INS5_IJNSA_ILi8EEESI_EEENS5_IJSI_SB_EEEEEEEvNS4_8identityENS4_13SM90_TMA_LOADES1B_vS1C_EENS_8epilogue10collective6detail29Sm90TmaWarpSpecializedAdapterINS1G_15DefaultEpilogueIfSK_SK_NS1F_6thread17LinearCombinationIfLi1EffLNS1K_9ScaleType4KindE0ELNS_15FloatRoundStyleE2EfEENS1_15EpilogueDefaultEEEEEvvEEEEvNT_6ParamsE --------------------------
	.section	.nv.shared._ZN7cutlass13device_kernelINS_4gemm6kernel13GemmUniversalIN4cute5tupleIJiiiiEEENS1_10collective13CollectiveMmaINS1_34MainloopSm90TmaGmmaWarpSpecializedILi4ENS5_IJNS4_1CILi1EEENSA_ILi2EEESB_EEENS1_35KernelTmaWarpSpecializedCooperativeEEENS5_IJNSA_ILi256EEENSA_ILi128EEENSA_ILi32EEEEEEfNS5_IJlSB_lEEEfSK_NS4_8TiledMMAINS4_8MMA_AtomIJNS4_4SM904GMMA30MMA_64x128x8_F32TF32TF32_SS_TNILNSO_7ScaleInE1ELSQ_1EEEEEENS4_6LayoutINS5_IJSC_SB_SB_EEENS5_IJSB_NSA_ILi0EEESV_EEEEENS5_IJNS4_10UnderscoreESY_SY_EEEEENS4_23SM90_TMA_LOAD_MULTICASTENS4_14ComposedLayoutINS4_7SwizzleILi3ELi4ELi3EEENS4_18smem_ptr_flag_bitsILi32EEENST_INS5_IJNSA_ILi8EEESI_EEENS5_IJSI_SB_EEEEEEEvNS4_8identityENS4_13SM90_TMA_LOADES1B_vS1C_EENS_8epilogue10collective6detail29Sm90TmaWarpSpecializedAdapterINS1G_15DefaultEpilogueIfSK_SK_NS1F_6thread17LinearCombinationIfLi1EffLNS1K_9ScaleType4KindE0ELNS_15FloatRoundStyleE2EfEENS1_15EpilogueDefaultEEEEEvvEEEEvNT_6ParamsE,"aw",@nobits
	.sectionflags	@""
	.align	16
	.zero		1024


//--------------------- .nv.shared.reserved.0     --------------------------
	.section	.nv.shared.reserved.0,"aw",@nobits
	.weak		__nv_reservedSMEM_offset_0_alias
	.size		__nv_reservedSMEM_offset_0_alias, 0, 0
	.other		__nv_reservedSMEM_offset_0_alias,@"STO_CUDA_RESERVED_SHARED STV_DEFAULT"
__nv_reservedSMEM_offset_0_alias:
	.zero		0


//--------------------- .nv.global                --------------------------
	.section	.nv.global,"aw",@nobits
.nv.global:
	.type		_ZN40_INTERNAL_1cdac964_4_k_cu_f948deba_214604cute1_E,@object
	.size		_ZN40_INTERNAL_1cdac964_4_k_cu_f948deba_214604cute1_E,(_ZN40_INTERNAL_1cdac964_4_k_cu_f948deba_214604cuda3std3__45__cpo6cbeginE - _ZN40_INTERNAL_1cdac964_4_k_cu_f948deba_214604cute1_E)
_ZN40_INTERNAL_1cdac964_4_k_cu_f948deba_214604cute1_E:
	.zero		1
	.type		_ZN40_INTERNAL_1cdac964_4_k_cu_f948deba_214604cuda3std3__45__cpo6cbeginE,@object
	.size		_ZN40_INTERNAL_1cdac964_4_k_cu_f948deba_214604cuda3std3__45__cpo6cbeginE,(_ZN40_INTERNAL_1cdac964_4_k_cu_f948deba_214604cuda3std3__48in_placeE - _ZN40_INTERNAL_1cdac964_4_k_cu_f948deba_214604cuda3std3__45__cpo6cbeginE)
_ZN40_INTERNAL_1cdac964_4_k_cu_f948deba_214604cuda3std3__45__cpo6cbeginE:
	.zero		1
	.type		_ZN40_INTERNAL_1cdac964_4_k_cu_f948deba_214604cuda3std3__48in_placeE,@object
	.size		_ZN40_INTERNAL_1cdac964_4_k_cu_f948deba_214604cuda3std3__48in_placeE,(_ZN40_INTERNAL_1cdac964_4_k_cu_f948deba_214604cuda3std6ranges3__45__cpo9iter_moveE - _ZN40_INTERNAL_1cdac964_4_k_cu_f948deba_214604cuda3std3__48in_placeE)
_ZN40_INTERNAL_1cdac964_4_k_cu_f948deba_214604cuda3std3__48in_placeE:
	.zero		1
	.type		_ZN40_INTERNAL_1cdac964_4_k_cu_f948deba_214604cuda3std6ranges3__45__cpo9iter_moveE,@object
	.size		_ZN40_INTERNAL_1cdac964_4_k_cu_f948deba_214604cuda3std6ranges3__45__cpo9iter_moveE,(_ZN40_INTERNAL_1cdac964_4_k_cu_f948deba_214604cuda3std3__45__cpo5beginE - _ZN40_INTERNAL_1cdac964_4_k_cu_f948deba_214604cuda3std6ranges3__45__cpo9iter_moveE)
_ZN40_INTERNAL_1cdac964_4_k_cu_f948deba_214604cuda3std6ranges3__45__cpo9iter_moveE:
	.zero		1
	.type		_ZN40_INTERNAL_1cdac964_4_k_cu_f948deba_214604cuda3std3__45__cpo5beginE,@object
	.size		_ZN40_INTERNAL_1cdac964_4_k_cu_f948deba_214604cuda3std3__45__cpo5beginE,(_ZN40_INTERNAL_1cdac964_4_k_cu_f948deba_214604cuda3std3__442_GLOBAL__N__1cdac964_4_k_cu_f948deba_214606ignoreE - _ZN40_INTERNAL_1cdac964_4_k_cu_f948deba_214604cuda3std3__45__cpo5beginE)
_ZN40_INTERNAL_1cdac964_4_k_cu_f948deba_214604cuda3std3__45__cpo5beginE:
	.zero		1
	.type		_ZN40_INTERNAL_1cdac964_4_k_cu_f948deba_214604cuda3std3__442_GLOBAL__N__1cdac964_4_k_cu_f948deba_214606ignoreE,@object
	.size		_ZN40_INTERNAL_1cdac964_4_k_cu_f948deba_214604cuda3std3__442_GLOBAL__N__1cdac964_4_k_cu_f948deba_214606ignoreE,(_ZN40_INTERNAL_1cdac964_4_k_cu_f948deba_214604cute7productE - _ZN40_INTERNAL_1cdac964_4_k_cu_f948deba_214604cuda3std3__442_GLOBAL__N__1cdac964_4_k_cu_f948deba_214606ignoreE)
_ZN40_INTERNAL_1cdac964_4_k_cu_f948deba_214604cuda3std3__442_GLOBAL__N__1cdac964_4_k_cu_f948deba_214606ignoreE:
	.zero		1
	.type		_ZN40_INTERNAL_1cdac964_4_k_cu_f948deba_214604cute7productE,@object
	.size		_ZN40_INTERNAL_1cdac964_4_k_cu_f948deba_214604cute7productE,(_ZN40_INTERNAL_1cdac964_4_k_cu_f948deba_214604cuda3std3__45__cpo3endE - _ZN40_INTERNAL_1cdac964_4_k_cu_f948deba_214604cute7productE)
_ZN40_INTERNAL_1cdac964_4_k_cu_f948deba_214604cute7productE:
	.zero		1
	.type		_ZN40_INTERNAL_1cdac964_4_k_cu_f948deba_214604cuda3std3__45__cpo3endE,@object
	.size		_ZN40_INTERNAL_1cdac964_4_k_cu_f948deba_214604cuda3std3__45__cpo3endE,(_ZN40_INTERNAL_1cdac964_4_k_cu_f948deba_214604cuda3std3__419piecewise_constructE - _ZN40_INTERNAL_1cdac964_4_k_cu_f948deba_214604cuda3std3__45__cpo3endE)
_ZN40_INTERNAL_1cdac964_4_k_cu_f948deba_214604cuda3std3__45__cpo3endE:
	.zero		1
	.type		_ZN40_INTERNAL_1cdac964_4_k_cu_f948deba_214604cuda3std3__419piecewise_constructE,@object
	.size		_ZN40_INTERNAL_1cdac964_4_k_cu_f948deba_214604cuda3std3__419piecewise_constructE,(_ZN40_INTERNAL_1cdac964_4_k_cu_f948deba_214604cuda3std3__45__cpo4cendE - _ZN40_INTERNAL_1cdac964_4_k_cu_f948deba_214604cuda3std3__419piecewise_constructE)
_ZN40_INTERNAL_1cdac964_4_k_cu_f948deba_214604cuda3std3__419piecewise_constructE:
	.zero		1
	.type		_ZN40_INTERNAL_1cdac964_4_k_cu_f948deba_214604cuda3std3__45__cpo4cendE,@object
	.size		_ZN40_INTERNAL_1cdac964_4_k_cu_f948deba_214604cuda3std3__45__cpo4cendE,(_ZN40_INTERNAL_1cdac964_4_k_cu_f948deba_214604cuda3std6ranges3__45__cpo4swapE - _ZN40_INTERNAL_1cdac964_4_k_cu_f948deba_214604cuda3std3__45__cpo4cendE)
_ZN40_INTERNAL_1cdac964_4_k_cu_f948deba_214604cuda3std3__45__cpo4cendE:
	.zero		1
	.type		_ZN40_INTERNAL_1cdac964_4_k_cu_f948deba_214604cuda3std6ranges3__45__cpo4swapE,@object
	.size		_ZN40_INTERNAL_1cdac964_4_k_cu_f948deba_214604cuda3std6ranges3__45__cpo4swapE,(.L_8 - _ZN40_INTERNAL_1cdac964_4_k_cu_f948deba_214604cuda3std6ranges3__45__cpo4swapE)
_ZN40_INTERNAL_1cdac964_4_k_cu_f948deba_214604cuda3std6ranges3__45__cpo4swapE:
	.zero		1
.L_8:


//--------------------- .nv.constant0._ZN7cutlass13device_kernelINS_4gemm6kernel13GemmUniversalIN4cute5tupleIJiiiiEEENS1_10collective13CollectiveMmaINS1_34MainloopSm90TmaGmmaWarpSpecializedILi4ENS5_IJNS4_1CILi1EEENSA_ILi2EEESB_EEENS1_35KernelTmaWarpSpecializedCooperativeEEENS5_IJNSA_ILi256EEENSA_ILi128EEENSA_ILi32EEEEEEfNS5_IJlSB_lEEEfSK_NS4_8TiledMMAINS4_8MMA_AtomIJNS4_4SM904GMMA30MMA_64x128x8_F32TF32TF32_SS_TNILNSO_7ScaleInE1ELSQ_1EEEEEENS4_6LayoutINS5_IJSC_SB_SB_EEENS5_IJSB_NSA_ILi0EEESV_EEEEENS5_IJNS4_10UnderscoreESY_SY_EEEEENS4_23SM90_TMA_LOAD_MULTICASTENS4_14ComposedLayoutINS4_7SwizzleILi3ELi4ELi3EEENS4_18smem_ptr_flag_bitsILi32EEENST_INS5_IJNSA_ILi8EEESI_EEENS5_IJSI_SB_EEEEEEEvNS4_8identityENS4_13SM90_TMA_LOADES1B_vS1C_EENS_8epilogue10collective6detail29Sm90TmaWarpSpecializedAdapterINS1G_15DefaultEpilogueIfSK_SK_NS1F_6thread17LinearCombinationIfLi1EffLNS1K_9ScaleType4KindE0ELNS_15FloatRoundStyleE2EfEENS1_15EpilogueDefaultEEEEEvvEEEEvNT_6ParamsE --------------------------
	.section	.nv.constant0._ZN7cutlass13device_kernelINS_4gemm6kernel13GemmUniversalIN4cute5tupleIJiiiiEEENS1_10collective13CollectiveMmaINS1_34MainloopSm90TmaGmmaWarpSpecializedILi4ENS5_IJNS4_1CILi1EEENSA_ILi2EEESB_EEENS1_35KernelTmaWarpSpecializedCooperativeEEENS5_IJNSA_ILi256EEENSA_ILi128EEENSA_ILi32EEEEEEfNS5_IJlSB_lEEEfSK_NS4_8TiledMMAINS4_8MMA_AtomIJNS4_4SM904GMMA30MMA_64x128x8_F32TF32TF32_SS_TNILNSO_7ScaleInE1ELSQ_1EEEEEENS4_6LayoutINS5_IJSC_SB_SB_EEENS5_IJSB_NSA_ILi0EEESV_EEEEENS5_IJNS4_10UnderscoreESY_SY_EEEEENS4_23SM90_TMA_LOAD_MULTICASTENS4_14ComposedLayoutINS4_7SwizzleILi3ELi4ELi3EEENS4_18smem_ptr_flag_bitsILi32EEENST_INS5_IJNSA_ILi8EEESI_EEENS5_IJSI_SB_EEEEEEEvNS4_8identityENS4_13SM90_TMA_LOADES1B_vS1C_EENS_8epilogue10collective6detail29Sm90TmaWarpSpecializedAdapterINS1G_15DefaultEpilogueIfSK_SK_NS1F_6thread17LinearCombinationIfLi1EffLNS1K_9ScaleType4KindE0ELNS_15FloatRoundStyleE2EfEENS1_15EpilogueDefaultEEEEEvvEEEEvNT_6ParamsE,"a",@progbits
	.sectionflags	@""
	.align	4
.nv.constant0._ZN7cutlass13device_kernelINS_4gemm6kernel13GemmUniversalIN4cute5tupleIJiiiiEEENS1_10collective13CollectiveMmaINS1_34MainloopSm90TmaGmmaWarpSpecializedILi4ENS5_IJNS4_1CILi1EEENSA_ILi2EEESB_EEENS1_35KernelTmaWarpSpecializedCooperativeEEENS5_IJNSA_ILi256EEENSA_ILi128EEENSA_ILi32EEEEEEfNS5_IJlSB_lEEEfSK_NS4_8TiledMMAINS4_8MMA_AtomIJNS4_4SM904GMMA30MMA_64x128x8_F32TF32TF32_SS_TNILNSO_7ScaleInE1ELSQ_1EEEEEENS4_6LayoutINS5_IJSC_SB_SB_EEENS5_IJSB_NSA_ILi0EEESV_EEEEENS5_IJNS4_10UnderscoreESY_SY_EEEEENS4_23SM90_TMA_LOAD_MULTICASTENS4_14ComposedLayoutINS4_7SwizzleILi3ELi4ELi3EEENS4_18smem_ptr_flag_bitsILi32EEENST_INS5_IJNSA_ILi8EEESI_EEENS5_IJSI_SB_EEEEEEEvNS4_8identityENS4_13SM90_TMA_LOADES1B_vS1C_EENS_8epilogue10collective6detail29Sm90TmaWarpSpecializedAdapterINS1G_15DefaultEpilogueIfSK_SK_NS1F_6thread17LinearCombinationIfLi1EffLNS1K_9ScaleType4KindE0ELNS_15FloatRoundStyleE2EfEENS1_15EpilogueDefaultEEEEEvvEEEEvNT_6ParamsE:
	.zero		1664


//--------------------- SYMBOLS --------------------------

	.type		.nv.reservedSmem.offset0,@object
	.size		.nv.reservedSmem.offset0,0x4
	.type		__assertfail,@function
